//
// Generated by NVIDIA NVVM Compiler
//
// Compiler Build ID: CL-36424714
// Cuda compilation tools, release 13.0, V13.0.88
// Based on NVVM 20.0.0
//

.version 9.0
.target sm_100
.address_size 64

	// .globl	default_function_kernel0
// _ZZ24default_function_kernel0E15pad_temp_shared has been demoted
// _ZZ24default_function_kernel0E13kernel_shared has been demoted

.visible .entry default_function_kernel0(
	.param .u64 .ptr .align 1 default_function_kernel0_param_0,
	.param .u64 .ptr .align 1 default_function_kernel0_param_1,
	.param .u64 .ptr .align 1 default_function_kernel0_param_2
)
{
	.reg .pred 	%p<176>;
	.reg .b16 	%rs<94>;
	.reg .b32 	%r<142>;
	.reg .b32 	%f<769>;
	.reg .b64 	%rd<55>;
	// demoted variable
	.shared .align 4 .b8 _ZZ24default_function_kernel0E15pad_temp_shared[864];
	// demoted variable
	.shared .align 4 .b8 _ZZ24default_function_kernel0E13kernel_shared[1440];
	ld.param.u64 	%rd5, [default_function_kernel0_param_0];
	cvta.to.global.u64 	%rd1, %rd5;
	mov.u32 	%r1, %tid.z;
	mov.u32 	%r22, %tid.y;
	mul.lo.s32 	%r2, %r22, 7;
	mad.lo.s32 	%r3, %r1, 44, %r2;
	cvt.u16.u32 	%rs8, %r3;
	and.b16  	%rs9, %rs8, 255;
	mul.lo.s16 	%rs10, %rs9, 57;
	shr.u16 	%rs11, %rs10, 9;
	mul.lo.s16 	%rs12, %rs11, 9;
	sub.s16 	%rs13, %rs8, %rs12;
	and.b16  	%rs14, %rs13, 255;
	setp.eq.s16 	%p21, %rs14, 0;
	setp.gt.u16 	%p22, %rs14, 7;
	mov.u32 	%r4, %ctaid.x;
	setp.eq.s32 	%p23, %r4, 0;
	or.pred  	%p24, %p23, %p22;
	mul.wide.u16 	%r23, %rs11, 49;
	mul.lo.s16 	%rs15, %rs13, 7;
	cvt.u32.u16 	%r24, %rs15;
	and.b32  	%r25, %r24, 255;
	add.s32 	%r26, %r4, -8;
	add.s32 	%r27, %r26, %r23;
	add.s32 	%r5, %r27, %r25;
	shl.b32 	%r28, %r3, 2;
	mov.u32 	%r29, _ZZ24default_function_kernel0E15pad_temp_shared;
	add.s32 	%r6, %r29, %r28;
	add.s16 	%rs16, %rs8, 1;
	and.b16  	%rs17, %rs16, 255;
	mul.lo.s16 	%rs18, %rs17, 57;
	shr.u16 	%rs19, %rs18, 9;
	mul.lo.s16 	%rs20, %rs19, 9;
	sub.s16 	%rs21, %rs16, %rs20;
	and.b16  	%rs22, %rs21, 255;
	setp.eq.s16 	%p26, %rs22, 0;
	setp.gt.u16 	%p27, %rs22, 7;
	or.pred  	%p28, %p23, %p27;
	mul.wide.u16 	%r30, %rs19, 49;
	mul.lo.s16 	%rs23, %rs21, 7;
	cvt.u32.u16 	%r31, %rs23;
	and.b32  	%r32, %r31, 255;
	add.s32 	%r33, %r26, %r30;
	add.s32 	%r7, %r33, %r32;
	setp.lt.u32 	%p30, %r22, 6;
	add.s16 	%rs24, %rs8, 2;
	and.b16  	%rs25, %rs24, 255;
	mul.lo.s16 	%rs26, %rs25, 57;
	shr.u16 	%rs27, %rs26, 9;
	mul.lo.s16 	%rs28, %rs27, 9;
	sub.s16 	%rs29, %rs24, %rs28;
	and.b16  	%rs30, %rs29, 255;
	setp.eq.s16 	%p31, %rs30, 0;
	setp.gt.u16 	%p32, %rs30, 7;
	or.pred  	%p33, %p23, %p32;
	mul.wide.u16 	%r34, %rs27, 49;
	mul.lo.s16 	%rs31, %rs29, 7;
	cvt.u32.u16 	%r35, %rs31;
	and.b32  	%r36, %r35, 255;
	add.s32 	%r37, %r26, %r34;
	add.s32 	%r8, %r37, %r36;
	add.s16 	%rs32, %rs8, 3;
	and.b16  	%rs33, %rs32, 255;
	mul.lo.s16 	%rs34, %rs33, 57;
	shr.u16 	%rs35, %rs34, 9;
	mul.lo.s16 	%rs36, %rs35, 9;
	sub.s16 	%rs37, %rs32, %rs36;
	and.b16  	%rs38, %rs37, 255;
	setp.eq.s16 	%p35, %rs38, 0;
	setp.gt.u16 	%p36, %rs38, 7;
	or.pred  	%p37, %p23, %p36;
	mul.wide.u16 	%r38, %rs35, 49;
	mul.lo.s16 	%rs39, %rs37, 7;
	cvt.u32.u16 	%r39, %rs39;
	and.b32  	%r40, %r39, 255;
	add.s32 	%r41, %r26, %r38;
	add.s32 	%r9, %r41, %r40;
	add.s16 	%rs40, %rs8, 4;
	and.b16  	%rs41, %rs40, 255;
	mul.lo.s16 	%rs42, %rs41, 57;
	shr.u16 	%rs43, %rs42, 9;
	mul.lo.s16 	%rs44, %rs43, 9;
	sub.s16 	%rs45, %rs40, %rs44;
	and.b16  	%rs46, %rs45, 255;
	setp.eq.s16 	%p39, %rs46, 0;
	setp.gt.u16 	%p40, %rs46, 7;
	or.pred  	%p41, %p23, %p40;
	mul.wide.u16 	%r42, %rs43, 49;
	mul.lo.s16 	%rs47, %rs45, 7;
	cvt.u32.u16 	%r43, %rs47;
	and.b32  	%r44, %r43, 255;
	add.s32 	%r45, %r26, %r42;
	add.s32 	%r10, %r45, %r44;
	add.s16 	%rs48, %rs8, 5;
	and.b16  	%rs49, %rs48, 255;
	mul.lo.s16 	%rs50, %rs49, 57;
	shr.u16 	%rs51, %rs50, 9;
	mul.lo.s16 	%rs52, %rs51, 9;
	sub.s16 	%rs53, %rs48, %rs52;
	and.b16  	%rs54, %rs53, 255;
	setp.eq.s16 	%p43, %rs54, 0;
	setp.gt.u16 	%p44, %rs54, 7;
	or.pred  	%p45, %p23, %p44;
	mul.wide.u16 	%r46, %rs51, 49;
	mul.lo.s16 	%rs55, %rs53, 7;
	cvt.u32.u16 	%r47, %rs55;
	and.b32  	%r48, %r47, 255;
	add.s32 	%r49, %r26, %r46;
	add.s32 	%r11, %r49, %r48;
	add.s16 	%rs56, %rs8, 6;
	and.b16  	%rs57, %rs56, 255;
	mul.lo.s16 	%rs58, %rs57, 57;
	shr.u16 	%rs59, %rs58, 9;
	mul.lo.s16 	%rs60, %rs59, 9;
	sub.s16 	%rs61, %rs56, %rs60;
	and.b16  	%rs62, %rs61, 255;
	setp.eq.s16 	%p47, %rs62, 0;
	setp.gt.u16 	%p48, %rs62, 7;
	or.pred  	%p49, %p23, %p48;
	mul.wide.u16 	%r50, %rs59, 49;
	mul.lo.s16 	%rs63, %rs61, 7;
	cvt.u32.u16 	%r51, %rs63;
	and.b32  	%r52, %r51, 255;
	add.s32 	%r53, %r26, %r50;
	add.s32 	%r12, %r53, %r52;
	mov.u32 	%r13, %ctaid.z;
	mul.lo.s32 	%r54, %r1, 1728;
	mad.lo.s32 	%r55, %r13, 8640, %r54;
	mad.lo.s32 	%r14, %r22, 33, %r55;
	mul.lo.s32 	%r56, %r22, 11;
	mad.lo.s32 	%r57, %r1, 72, %r56;
	shl.b32 	%r58, %r57, 2;
	mov.u32 	%r59, _ZZ24default_function_kernel0E13kernel_shared;
	add.s32 	%r15, %r59, %r58;
	cvt.u16.u32 	%rs64, %r56;
	add.s16 	%rs65, %rs64, 6;
	mul.hi.u16 	%rs66, %rs65, 3641;
	shr.u16 	%rs67, %rs66, 2;
	cvt.u32.u16 	%r60, %rs67;
	add.s32 	%r61, %r1, %r60;
	setp.lt.u32 	%p51, %r61, 5;
	mul.lo.s32 	%r62, %r1, 24;
	mul.hi.u16 	%rs68, %rs64, 21846;
	cvt.u32.u16 	%r63, %rs68;
	add.s32 	%r64, %r62, %r63;
	setp.lt.u32 	%p52, %r64, 118;
	setp.lt.u32 	%p53, %r57, 354;
	and.pred  	%p54, %p30, %p53;
	add.s16 	%rs69, %rs64, 7;
	mul.hi.u16 	%rs70, %rs69, 3641;
	shr.u16 	%rs71, %rs70, 2;
	cvt.u32.u16 	%r66, %rs71;
	add.s32 	%r67, %r1, %r66;
	setp.lt.u32 	%p56, %r67, 5;
	mul.hi.u16 	%rs72, %rs69, 21846;
	cvt.u32.u16 	%r68, %rs72;
	add.s32 	%r69, %r62, %r68;
	setp.lt.u32 	%p57, %r69, 120;
	setp.lt.u32 	%p58, %r57, 353;
	and.pred  	%p59, %p30, %p58;
	add.s16 	%rs73, %rs64, 8;
	mul.hi.u16 	%rs74, %rs73, 3641;
	shr.u16 	%rs75, %rs74, 2;
	cvt.u32.u16 	%r71, %rs75;
	add.s32 	%r72, %r1, %r71;
	setp.lt.u32 	%p61, %r72, 5;
	mul.hi.u16 	%rs76, %rs73, 21846;
	cvt.u32.u16 	%r73, %rs76;
	add.s32 	%r74, %r62, %r73;
	setp.lt.u32 	%p62, %r74, 120;
	setp.lt.u32 	%p63, %r57, 352;
	and.pred  	%p64, %p30, %p63;
	add.s16 	%rs77, %rs64, 9;
	mul.hi.u16 	%rs78, %rs77, 3641;
	shr.u16 	%rs79, %rs78, 2;
	cvt.u32.u16 	%r76, %rs79;
	add.s32 	%r77, %r1, %r76;
	setp.lt.u32 	%p66, %r77, 5;
	setp.lt.u32 	%p67, %r64, 117;
	setp.lt.u32 	%p68, %r57, 351;
	and.pred  	%p69, %p30, %p68;
	add.s16 	%rs80, %rs64, 10;
	mul.hi.u16 	%rs81, %rs80, 3641;
	shr.u16 	%rs82, %rs81, 2;
	cvt.u32.u16 	%r78, %rs82;
	add.s32 	%r79, %r1, %r78;
	setp.lt.u32 	%p71, %r79, 5;
	mul.hi.u16 	%rs83, %rs80, 21846;
	cvt.u32.u16 	%r80, %rs83;
	add.s32 	%r81, %r62, %r80;
	setp.lt.u32 	%p72, %r81, 120;
	setp.lt.u32 	%p73, %r57, 350;
	and.pred  	%p74, %p30, %p73;
	shl.b32 	%r83, %r22, 2;
	add.s32 	%r16, %r29, %r83;
	mad.lo.s32 	%r17, %r1, 288, %r59;
	add.s16 	%rs1, %rs13, -1;
	mul.hi.u16 	%rs84, %rs16, 7282;
	mul.wide.u16 	%r84, %rs84, 49;
	add.s32 	%r85, %r4, %r84;
	mul.lo.s16 	%rs85, %rs84, 9;
	sub.s16 	%rs86, %rs16, %rs85;
	add.s16 	%rs2, %rs86, -1;
	mul.lo.s16 	%rs87, %rs86, 7;
	cvt.u32.u16 	%r86, %rs87;
	add.s32 	%r87, %r85, %r86;
	add.s32 	%r18, %r87, -7;
	add.s16 	%rs3, %rs29, -1;
	add.s16 	%rs4, %rs37, -1;
	add.s16 	%rs5, %rs45, -1;
	add.s16 	%rs6, %rs53, -1;
	add.s16 	%rs7, %rs61, -1;
	setp.gt.u32 	%p76, %r4, 5;
	or.pred  	%p77, %p76, %p22;
	setp.eq.s16 	%p79, %rs86, 0;
	setp.gt.u16 	%p80, %rs86, 7;
	or.pred  	%p81, %p76, %p80;
	or.pred  	%p83, %p76, %p32;
	or.pred  	%p85, %p76, %p36;
	or.pred  	%p87, %p76, %p40;
	or.pred  	%p89, %p76, %p44;
	or.pred  	%p91, %p76, %p48;
	or.pred  	%p1, %p21, %p24;
	or.pred  	%p2, %p26, %p28;
	or.pred  	%p3, %p31, %p33;
	or.pred  	%p4, %p35, %p37;
	or.pred  	%p5, %p39, %p41;
	or.pred  	%p6, %p43, %p45;
	or.pred  	%p7, %p47, %p49;
	and.pred  	%p93, %p51, %p52;
	and.pred  	%p8, %p93, %p54;
	and.pred  	%p94, %p56, %p57;
	and.pred  	%p9, %p94, %p59;
	and.pred  	%p95, %p61, %p62;
	and.pred  	%p10, %p95, %p64;
	and.pred  	%p96, %p66, %p67;
	and.pred  	%p11, %p96, %p69;
	and.pred  	%p97, %p71, %p72;
	and.pred  	%p12, %p97, %p74;
	or.pred  	%p13, %p21, %p77;
	or.pred  	%p14, %p79, %p81;
	or.pred  	%p15, %p31, %p83;
	or.pred  	%p16, %p35, %p85;
	or.pred  	%p17, %p39, %p87;
	or.pred  	%p18, %p43, %p89;
	or.pred  	%p19, %p47, %p91;
	mov.f32 	%f747, 0f00000000;
	mov.b32 	%r141, 0;
	and.b16  	%rs88, %rs1, 255;
	and.b16  	%rs89, %rs3, 255;
	and.b16  	%rs90, %rs4, 255;
	and.b16  	%rs91, %rs5, 255;
	and.b16  	%rs92, %rs6, 255;
	and.b16  	%rs93, %rs7, 255;
$L__BB0_1:
	setp.gt.u32 	%p99, %r3, 215;
	bar.sync 	0;
	mov.pred 	%p175, 0;
	@%p99 bra 	$L__BB0_8;
	mov.f32 	%f748, 0f00000000;
	@%p1 bra 	$L__BB0_4;
	mad.lo.s32 	%r88, %r141, 1176, %r5;
	mul.wide.u32 	%rd6, %r88, 4;
	add.s64 	%rd7, %rd1, %rd6;
	ld.global.nc.f32 	%f748, [%rd7];
$L__BB0_4:
	setp.eq.s32 	%p101, %r3, 215;
	st.shared.f32 	[%r6], %f748;
	@%p101 bra 	$L__BB0_8;
	mov.f32 	%f749, 0f00000000;
	@%p2 bra 	$L__BB0_7;
	mad.lo.s32 	%r89, %r141, 1176, %r7;
	mul.wide.u32 	%rd8, %r89, 4;
	add.s64 	%rd9, %rd1, %rd8;
	ld.global.nc.f32 	%f749, [%rd9];
$L__BB0_7:
	st.shared.f32 	[%r6+4], %f749;
	mov.pred 	%p175, -1;
$L__BB0_8:
	mov.u32 	%r90, %tid.y;
	setp.gt.u32 	%p103, %r90, 5;
	setp.gt.u32 	%p104, %r3, 213;
	or.pred  	%p105, %p103, %p104;
	@%p105 bra 	$L__BB0_12;
	mov.f32 	%f750, 0f00000000;
	@%p3 bra 	$L__BB0_11;
	mad.lo.s32 	%r91, %r141, 1176, %r8;
	mul.wide.u32 	%rd10, %r91, 4;
	add.s64 	%rd11, %rd1, %rd10;
	ld.global.nc.f32 	%f750, [%rd11];
$L__BB0_11:
	st.shared.f32 	[%r6+8], %f750;
$L__BB0_12:
	mov.u32 	%r92, %tid.y;
	setp.gt.u32 	%p106, %r92, 5;
	setp.gt.u32 	%p107, %r3, 212;
	or.pred  	%p108, %p106, %p107;
	@%p108 bra 	$L__BB0_16;
	mov.f32 	%f751, 0f00000000;
	@%p4 bra 	$L__BB0_15;
	mad.lo.s32 	%r93, %r141, 1176, %r9;
	mul.wide.u32 	%rd12, %r93, 4;
	add.s64 	%rd13, %rd1, %rd12;
	ld.global.nc.f32 	%f751, [%rd13];
$L__BB0_15:
	st.shared.f32 	[%r6+12], %f751;
$L__BB0_16:
	mov.u32 	%r94, %tid.y;
	setp.gt.u32 	%p109, %r94, 5;
	setp.gt.u32 	%p110, %r3, 211;
	or.pred  	%p111, %p109, %p110;
	@%p111 bra 	$L__BB0_20;
	mov.f32 	%f752, 0f00000000;
	@%p5 bra 	$L__BB0_19;
	mad.lo.s32 	%r95, %r141, 1176, %r10;
	mul.wide.u32 	%rd14, %r95, 4;
	add.s64 	%rd15, %rd1, %rd14;
	ld.global.nc.f32 	%f752, [%rd15];
$L__BB0_19:
	st.shared.f32 	[%r6+16], %f752;
$L__BB0_20:
	mov.u32 	%r96, %tid.y;
	setp.gt.u32 	%p112, %r96, 5;
	setp.gt.u32 	%p113, %r3, 210;
	or.pred  	%p114, %p112, %p113;
	@%p114 bra 	$L__BB0_24;
	mov.f32 	%f753, 0f00000000;
	@%p6 bra 	$L__BB0_23;
	mad.lo.s32 	%r97, %r141, 1176, %r11;
	mul.wide.u32 	%rd16, %r97, 4;
	add.s64 	%rd17, %rd1, %rd16;
	ld.global.nc.f32 	%f753, [%rd17];
$L__BB0_23:
	st.shared.f32 	[%r6+20], %f753;
$L__BB0_24:
	mov.u32 	%r98, %tid.y;
	setp.gt.u32 	%p115, %r98, 5;
	setp.gt.u32 	%p116, %r3, 209;
	or.pred  	%p117, %p115, %p116;
	@%p117 bra 	$L__BB0_28;
	mov.f32 	%f754, 0f00000000;
	@%p7 bra 	$L__BB0_27;
	mad.lo.s32 	%r99, %r141, 1176, %r12;
	mul.wide.u32 	%rd18, %r99, 4;
	add.s64 	%rd19, %rd1, %rd18;
	ld.global.nc.f32 	%f754, [%rd19];
$L__BB0_27:
	st.shared.f32 	[%r6+24], %f754;
$L__BB0_28:
	ld.param.u64 	%rd53, [default_function_kernel0_param_1];
	mad.lo.s32 	%r100, %r141, 216, %r14;
	cvta.to.global.u64 	%rd20, %rd53;
	mul.wide.u32 	%rd21, %r100, 4;
	add.s64 	%rd2, %rd20, %rd21;
	ld.global.nc.f32 	%f55, [%rd2];
	st.shared.f32 	[%r15], %f55;
	ld.global.nc.f32 	%f56, [%rd2+12];
	st.shared.f32 	[%r15+4], %f56;
	ld.global.nc.f32 	%f57, [%rd2+24];
	st.shared.f32 	[%r15+8], %f57;
	ld.global.nc.f32 	%f58, [%rd2+36];
	st.shared.f32 	[%r15+12], %f58;
	ld.global.nc.f32 	%f59, [%rd2+48];
	st.shared.f32 	[%r15+16], %f59;
	ld.global.nc.f32 	%f60, [%rd2+60];
	st.shared.f32 	[%r15+20], %f60;
	not.pred 	%p118, %p8;
	@%p118 bra 	$L__BB0_30;
	ld.global.nc.f32 	%f61, [%rd2+72];
	st.shared.f32 	[%r15+24], %f61;
$L__BB0_30:
	not.pred 	%p119, %p9;
	@%p119 bra 	$L__BB0_32;
	ld.global.nc.f32 	%f62, [%rd2+84];
	st.shared.f32 	[%r15+28], %f62;
$L__BB0_32:
	not.pred 	%p120, %p10;
	@%p120 bra 	$L__BB0_34;
	ld.global.nc.f32 	%f63, [%rd2+96];
	st.shared.f32 	[%r15+32], %f63;
$L__BB0_34:
	not.pred 	%p121, %p11;
	@%p121 bra 	$L__BB0_36;
	ld.global.nc.f32 	%f64, [%rd2+108];
	st.shared.f32 	[%r15+36], %f64;
$L__BB0_36:
	not.pred 	%p122, %p12;
	@%p122 bra 	$L__BB0_38;
	ld.global.nc.f32 	%f65, [%rd2+120];
	st.shared.f32 	[%r15+40], %f65;
$L__BB0_38:
	setp.gt.u32 	%p123, %r3, 215;
	bar.sync 	0;
	ld.shared.f32 	%f66, [%r16];
	ld.shared.f32 	%f67, [%r16+36];
	ld.shared.f32 	%f68, [%r16+72];
	ld.shared.f32 	%f69, [%r16+108];
	ld.shared.f32 	%f70, [%r16+144];
	ld.shared.f32 	%f71, [%r16+180];
	ld.shared.f32 	%f72, [%r16+216];
	ld.shared.f32 	%f73, [%r16+252];
	ld.shared.f32 	%f74, [%r17];
	ld.shared.f32 	%f75, [%r17+12];
	ld.shared.f32 	%f76, [%r17+24];
	ld.shared.f32 	%f77, [%r17+36];
	ld.shared.f32 	%f78, [%r17+48];
	ld.shared.f32 	%f79, [%r17+60];
	ld.shared.f32 	%f80, [%r17+72];
	ld.shared.f32 	%f81, [%r17+84];
	fma.rn.f32 	%f82, %f66, %f74, %f747;
	fma.rn.f32 	%f83, %f67, %f75, %f82;
	fma.rn.f32 	%f84, %f68, %f76, %f83;
	fma.rn.f32 	%f85, %f69, %f77, %f84;
	fma.rn.f32 	%f86, %f70, %f78, %f85;
	fma.rn.f32 	%f87, %f71, %f79, %f86;
	fma.rn.f32 	%f88, %f72, %f80, %f87;
	fma.rn.f32 	%f89, %f73, %f81, %f88;
	ld.shared.f32 	%f90, [%r16+4];
	ld.shared.f32 	%f91, [%r16+40];
	ld.shared.f32 	%f92, [%r16+76];
	ld.shared.f32 	%f93, [%r16+112];
	ld.shared.f32 	%f94, [%r16+148];
	ld.shared.f32 	%f95, [%r16+184];
	ld.shared.f32 	%f96, [%r16+220];
	ld.shared.f32 	%f97, [%r16+256];
	ld.shared.f32 	%f98, [%r17+4];
	ld.shared.f32 	%f99, [%r17+16];
	ld.shared.f32 	%f100, [%r17+28];
	ld.shared.f32 	%f101, [%r17+40];
	ld.shared.f32 	%f102, [%r17+52];
	ld.shared.f32 	%f103, [%r17+64];
	ld.shared.f32 	%f104, [%r17+76];
	ld.shared.f32 	%f105, [%r17+88];
	fma.rn.f32 	%f106, %f90, %f98, %f89;
	fma.rn.f32 	%f107, %f91, %f99, %f106;
	fma.rn.f32 	%f108, %f92, %f100, %f107;
	fma.rn.f32 	%f109, %f93, %f101, %f108;
	fma.rn.f32 	%f110, %f94, %f102, %f109;
	fma.rn.f32 	%f111, %f95, %f103, %f110;
	fma.rn.f32 	%f112, %f96, %f104, %f111;
	fma.rn.f32 	%f113, %f97, %f105, %f112;
	ld.shared.f32 	%f114, [%r16+8];
	ld.shared.f32 	%f115, [%r16+44];
	ld.shared.f32 	%f116, [%r16+80];
	ld.shared.f32 	%f117, [%r16+116];
	ld.shared.f32 	%f118, [%r16+152];
	ld.shared.f32 	%f119, [%r16+188];
	ld.shared.f32 	%f120, [%r16+224];
	ld.shared.f32 	%f121, [%r16+260];
	ld.shared.f32 	%f122, [%r17+8];
	ld.shared.f32 	%f123, [%r17+20];
	ld.shared.f32 	%f124, [%r17+32];
	ld.shared.f32 	%f125, [%r17+44];
	ld.shared.f32 	%f126, [%r17+56];
	ld.shared.f32 	%f127, [%r17+68];
	ld.shared.f32 	%f128, [%r17+80];
	ld.shared.f32 	%f129, [%r17+92];
	fma.rn.f32 	%f130, %f114, %f122, %f113;
	fma.rn.f32 	%f131, %f115, %f123, %f130;
	fma.rn.f32 	%f132, %f116, %f124, %f131;
	fma.rn.f32 	%f133, %f117, %f125, %f132;
	fma.rn.f32 	%f134, %f118, %f126, %f133;
	fma.rn.f32 	%f135, %f119, %f127, %f134;
	fma.rn.f32 	%f136, %f120, %f128, %f135;
	fma.rn.f32 	%f137, %f121, %f129, %f136;
	ld.shared.f32 	%f138, [%r16+288];
	ld.shared.f32 	%f139, [%r16+324];
	ld.shared.f32 	%f140, [%r16+360];
	ld.shared.f32 	%f141, [%r16+396];
	ld.shared.f32 	%f142, [%r16+432];
	ld.shared.f32 	%f143, [%r16+468];
	ld.shared.f32 	%f144, [%r16+504];
	ld.shared.f32 	%f145, [%r16+540];
	ld.shared.f32 	%f146, [%r17+96];
	ld.shared.f32 	%f147, [%r17+108];
	ld.shared.f32 	%f148, [%r17+120];
	ld.shared.f32 	%f149, [%r17+132];
	ld.shared.f32 	%f150, [%r17+144];
	ld.shared.f32 	%f151, [%r17+156];
	ld.shared.f32 	%f152, [%r17+168];
	ld.shared.f32 	%f153, [%r17+180];
	fma.rn.f32 	%f154, %f138, %f146, %f137;
	fma.rn.f32 	%f155, %f139, %f147, %f154;
	fma.rn.f32 	%f156, %f140, %f148, %f155;
	fma.rn.f32 	%f157, %f141, %f149, %f156;
	fma.rn.f32 	%f158, %f142, %f150, %f157;
	fma.rn.f32 	%f159, %f143, %f151, %f158;
	fma.rn.f32 	%f160, %f144, %f152, %f159;
	fma.rn.f32 	%f161, %f145, %f153, %f160;
	ld.shared.f32 	%f162, [%r16+292];
	ld.shared.f32 	%f163, [%r16+328];
	ld.shared.f32 	%f164, [%r16+364];
	ld.shared.f32 	%f165, [%r16+400];
	ld.shared.f32 	%f166, [%r16+436];
	ld.shared.f32 	%f167, [%r16+472];
	ld.shared.f32 	%f168, [%r16+508];
	ld.shared.f32 	%f169, [%r16+544];
	ld.shared.f32 	%f170, [%r17+100];
	ld.shared.f32 	%f171, [%r17+112];
	ld.shared.f32 	%f172, [%r17+124];
	ld.shared.f32 	%f173, [%r17+136];
	ld.shared.f32 	%f174, [%r17+148];
	ld.shared.f32 	%f175, [%r17+160];
	ld.shared.f32 	%f176, [%r17+172];
	ld.shared.f32 	%f177, [%r17+184];
	fma.rn.f32 	%f178, %f162, %f170, %f161;
	fma.rn.f32 	%f179, %f163, %f171, %f178;
	fma.rn.f32 	%f180, %f164, %f172, %f179;
	fma.rn.f32 	%f181, %f165, %f173, %f180;
	fma.rn.f32 	%f182, %f166, %f174, %f181;
	fma.rn.f32 	%f183, %f167, %f175, %f182;
	fma.rn.f32 	%f184, %f168, %f176, %f183;
	fma.rn.f32 	%f185, %f169, %f177, %f184;
	ld.shared.f32 	%f186, [%r16+296];
	ld.shared.f32 	%f187, [%r16+332];
	ld.shared.f32 	%f188, [%r16+368];
	ld.shared.f32 	%f189, [%r16+404];
	ld.shared.f32 	%f190, [%r16+440];
	ld.shared.f32 	%f191, [%r16+476];
	ld.shared.f32 	%f192, [%r16+512];
	ld.shared.f32 	%f193, [%r16+548];
	ld.shared.f32 	%f194, [%r17+104];
	ld.shared.f32 	%f195, [%r17+116];
	ld.shared.f32 	%f196, [%r17+128];
	ld.shared.f32 	%f197, [%r17+140];
	ld.shared.f32 	%f198, [%r17+152];
	ld.shared.f32 	%f199, [%r17+164];
	ld.shared.f32 	%f200, [%r17+176];
	ld.shared.f32 	%f201, [%r17+188];
	fma.rn.f32 	%f202, %f186, %f194, %f185;
	fma.rn.f32 	%f203, %f187, %f195, %f202;
	fma.rn.f32 	%f204, %f188, %f196, %f203;
	fma.rn.f32 	%f205, %f189, %f197, %f204;
	fma.rn.f32 	%f206, %f190, %f198, %f205;
	fma.rn.f32 	%f207, %f191, %f199, %f206;
	fma.rn.f32 	%f208, %f192, %f200, %f207;
	fma.rn.f32 	%f209, %f193, %f201, %f208;
	ld.shared.f32 	%f210, [%r16+576];
	ld.shared.f32 	%f211, [%r16+612];
	ld.shared.f32 	%f212, [%r16+648];
	ld.shared.f32 	%f213, [%r16+684];
	ld.shared.f32 	%f214, [%r16+720];
	ld.shared.f32 	%f215, [%r16+756];
	ld.shared.f32 	%f216, [%r16+792];
	ld.shared.f32 	%f217, [%r16+828];
	ld.shared.f32 	%f218, [%r17+192];
	ld.shared.f32 	%f219, [%r17+204];
	ld.shared.f32 	%f220, [%r17+216];
	ld.shared.f32 	%f221, [%r17+228];
	ld.shared.f32 	%f222, [%r17+240];
	ld.shared.f32 	%f223, [%r17+252];
	ld.shared.f32 	%f224, [%r17+264];
	ld.shared.f32 	%f225, [%r17+276];
	fma.rn.f32 	%f226, %f210, %f218, %f209;
	fma.rn.f32 	%f227, %f211, %f219, %f226;
	fma.rn.f32 	%f228, %f212, %f220, %f227;
	fma.rn.f32 	%f229, %f213, %f221, %f228;
	fma.rn.f32 	%f230, %f214, %f222, %f229;
	fma.rn.f32 	%f231, %f215, %f223, %f230;
	fma.rn.f32 	%f232, %f216, %f224, %f231;
	fma.rn.f32 	%f233, %f217, %f225, %f232;
	ld.shared.f32 	%f234, [%r16+580];
	ld.shared.f32 	%f235, [%r16+616];
	ld.shared.f32 	%f236, [%r16+652];
	ld.shared.f32 	%f237, [%r16+688];
	ld.shared.f32 	%f238, [%r16+724];
	ld.shared.f32 	%f239, [%r16+760];
	ld.shared.f32 	%f240, [%r16+796];
	ld.shared.f32 	%f241, [%r16+832];
	ld.shared.f32 	%f242, [%r17+196];
	ld.shared.f32 	%f243, [%r17+208];
	ld.shared.f32 	%f244, [%r17+220];
	ld.shared.f32 	%f245, [%r17+232];
	ld.shared.f32 	%f246, [%r17+244];
	ld.shared.f32 	%f247, [%r17+256];
	ld.shared.f32 	%f248, [%r17+268];
	ld.shared.f32 	%f249, [%r17+280];
	fma.rn.f32 	%f250, %f234, %f242, %f233;
	fma.rn.f32 	%f251, %f235, %f243, %f250;
	fma.rn.f32 	%f252, %f236, %f244, %f251;
	fma.rn.f32 	%f253, %f237, %f245, %f252;
	fma.rn.f32 	%f254, %f238, %f246, %f253;
	fma.rn.f32 	%f255, %f239, %f247, %f254;
	fma.rn.f32 	%f256, %f240, %f248, %f255;
	fma.rn.f32 	%f257, %f241, %f249, %f256;
	ld.shared.f32 	%f258, [%r16+584];
	ld.shared.f32 	%f259, [%r16+620];
	ld.shared.f32 	%f260, [%r16+656];
	ld.shared.f32 	%f261, [%r16+692];
	ld.shared.f32 	%f262, [%r16+728];
	ld.shared.f32 	%f263, [%r16+764];
	ld.shared.f32 	%f264, [%r16+800];
	ld.shared.f32 	%f265, [%r16+836];
	ld.shared.f32 	%f266, [%r17+200];
	ld.shared.f32 	%f267, [%r17+212];
	ld.shared.f32 	%f268, [%r17+224];
	ld.shared.f32 	%f269, [%r17+236];
	ld.shared.f32 	%f270, [%r17+248];
	ld.shared.f32 	%f271, [%r17+260];
	ld.shared.f32 	%f272, [%r17+272];
	ld.shared.f32 	%f273, [%r17+284];
	fma.rn.f32 	%f274, %f258, %f266, %f257;
	fma.rn.f32 	%f275, %f259, %f267, %f274;
	fma.rn.f32 	%f276, %f260, %f268, %f275;
	fma.rn.f32 	%f277, %f261, %f269, %f276;
	fma.rn.f32 	%f278, %f262, %f270, %f277;
	fma.rn.f32 	%f279, %f263, %f271, %f278;
	fma.rn.f32 	%f280, %f264, %f272, %f279;
	fma.rn.f32 	%f16, %f265, %f273, %f280;
	bar.sync 	0;
	@%p123 bra 	$L__BB0_42;
	setp.gt.u16 	%p124, %rs88, 6;
	mov.f32 	%f755, 0f00000000;
	@%p124 bra 	$L__BB0_41;
	mad.lo.s32 	%r101, %r141, 1176, %r5;
	add.s32 	%r102, %r101, 1;
	mul.wide.u32 	%rd22, %r102, 4;
	add.s64 	%rd23, %rd1, %rd22;
	ld.global.nc.f32 	%f755, [%rd23];
$L__BB0_41:
	st.shared.f32 	[%r6], %f755;
$L__BB0_42:
	not.pred 	%p125, %p175;
	@%p125 bra 	$L__BB0_46;
	setp.gt.u16 	%p126, %rs2, 6;
	mov.f32 	%f756, 0f00000000;
	@%p126 bra 	$L__BB0_45;
	mad.lo.s32 	%r103, %r141, 1176, %r18;
	mul.wide.u32 	%rd24, %r103, 4;
	add.s64 	%rd25, %rd1, %rd24;
	ld.global.nc.f32 	%f756, [%rd25];
$L__BB0_45:
	st.shared.f32 	[%r6+4], %f756;
$L__BB0_46:
	mov.u32 	%r104, %tid.y;
	setp.gt.u32 	%p127, %r104, 5;
	setp.gt.u32 	%p128, %r3, 213;
	or.pred  	%p129, %p127, %p128;
	@%p129 bra 	$L__BB0_50;
	setp.gt.u16 	%p130, %rs89, 6;
	mov.f32 	%f757, 0f00000000;
	@%p130 bra 	$L__BB0_49;
	mad.lo.s32 	%r105, %r141, 1176, %r8;
	add.s32 	%r106, %r105, 1;
	mul.wide.u32 	%rd26, %r106, 4;
	add.s64 	%rd27, %rd1, %rd26;
	ld.global.nc.f32 	%f757, [%rd27];
$L__BB0_49:
	st.shared.f32 	[%r6+8], %f757;
$L__BB0_50:
	mov.u32 	%r107, %tid.y;
	setp.gt.u32 	%p131, %r107, 5;
	setp.gt.u32 	%p132, %r3, 212;
	or.pred  	%p133, %p131, %p132;
	@%p133 bra 	$L__BB0_54;
	setp.gt.u16 	%p134, %rs90, 6;
	mov.f32 	%f758, 0f00000000;
	@%p134 bra 	$L__BB0_53;
	mad.lo.s32 	%r108, %r141, 1176, %r9;
	add.s32 	%r109, %r108, 1;
	mul.wide.u32 	%rd28, %r109, 4;
	add.s64 	%rd29, %rd1, %rd28;
	ld.global.nc.f32 	%f758, [%rd29];
$L__BB0_53:
	st.shared.f32 	[%r6+12], %f758;
$L__BB0_54:
	mov.u32 	%r110, %tid.y;
	setp.gt.u32 	%p135, %r110, 5;
	setp.gt.u32 	%p136, %r3, 211;
	or.pred  	%p137, %p135, %p136;
	@%p137 bra 	$L__BB0_58;
	setp.gt.u16 	%p138, %rs91, 6;
	mov.f32 	%f759, 0f00000000;
	@%p138 bra 	$L__BB0_57;
	mad.lo.s32 	%r111, %r141, 1176, %r10;
	add.s32 	%r112, %r111, 1;
	mul.wide.u32 	%rd30, %r112, 4;
	add.s64 	%rd31, %rd1, %rd30;
	ld.global.nc.f32 	%f759, [%rd31];
$L__BB0_57:
	st.shared.f32 	[%r6+16], %f759;
$L__BB0_58:
	mov.u32 	%r113, %tid.y;
	setp.gt.u32 	%p139, %r113, 5;
	setp.gt.u32 	%p140, %r3, 210;
	or.pred  	%p141, %p139, %p140;
	@%p141 bra 	$L__BB0_62;
	setp.gt.u16 	%p142, %rs92, 6;
	mov.f32 	%f760, 0f00000000;
	@%p142 bra 	$L__BB0_61;
	mad.lo.s32 	%r114, %r141, 1176, %r11;
	add.s32 	%r115, %r114, 1;
	mul.wide.u32 	%rd32, %r115, 4;
	add.s64 	%rd33, %rd1, %rd32;
	ld.global.nc.f32 	%f760, [%rd33];
$L__BB0_61:
	st.shared.f32 	[%r6+20], %f760;
$L__BB0_62:
	mov.u32 	%r116, %tid.y;
	setp.gt.u32 	%p143, %r116, 5;
	setp.gt.u32 	%p144, %r3, 209;
	or.pred  	%p145, %p143, %p144;
	@%p145 bra 	$L__BB0_66;
	setp.gt.u16 	%p146, %rs93, 6;
	mov.f32 	%f761, 0f00000000;
	@%p146 bra 	$L__BB0_65;
	mad.lo.s32 	%r117, %r141, 1176, %r12;
	add.s32 	%r118, %r117, 1;
	mul.wide.u32 	%rd34, %r118, 4;
	add.s64 	%rd35, %rd1, %rd34;
	ld.global.nc.f32 	%f761, [%rd35];
$L__BB0_65:
	st.shared.f32 	[%r6+24], %f761;
$L__BB0_66:
	ld.global.nc.f32 	%f288, [%rd2+4];
	st.shared.f32 	[%r15], %f288;
	ld.global.nc.f32 	%f289, [%rd2+16];
	st.shared.f32 	[%r15+4], %f289;
	ld.global.nc.f32 	%f290, [%rd2+28];
	st.shared.f32 	[%r15+8], %f290;
	ld.global.nc.f32 	%f291, [%rd2+40];
	st.shared.f32 	[%r15+12], %f291;
	ld.global.nc.f32 	%f292, [%rd2+52];
	st.shared.f32 	[%r15+16], %f292;
	ld.global.nc.f32 	%f293, [%rd2+64];
	st.shared.f32 	[%r15+20], %f293;
	@%p118 bra 	$L__BB0_68;
	ld.global.nc.f32 	%f294, [%rd2+76];
	st.shared.f32 	[%r15+24], %f294;
$L__BB0_68:
	@%p119 bra 	$L__BB0_70;
	ld.global.nc.f32 	%f295, [%rd2+88];
	st.shared.f32 	[%r15+28], %f295;
$L__BB0_70:
	@%p120 bra 	$L__BB0_72;
	ld.global.nc.f32 	%f296, [%rd2+100];
	st.shared.f32 	[%r15+32], %f296;
$L__BB0_72:
	@%p121 bra 	$L__BB0_74;
	ld.global.nc.f32 	%f297, [%rd2+112];
	st.shared.f32 	[%r15+36], %f297;
$L__BB0_74:
	@%p122 bra 	$L__BB0_76;
	ld.global.nc.f32 	%f298, [%rd2+124];
	st.shared.f32 	[%r15+40], %f298;
$L__BB0_76:
	setp.gt.u32 	%p152, %r3, 215;
	bar.sync 	0;
	ld.shared.f32 	%f299, [%r16];
	ld.shared.f32 	%f300, [%r16+36];
	ld.shared.f32 	%f301, [%r16+72];
	ld.shared.f32 	%f302, [%r16+108];
	ld.shared.f32 	%f303, [%r16+144];
	ld.shared.f32 	%f304, [%r16+180];
	ld.shared.f32 	%f305, [%r16+216];
	ld.shared.f32 	%f306, [%r16+252];
	ld.shared.f32 	%f307, [%r17];
	ld.shared.f32 	%f308, [%r17+12];
	ld.shared.f32 	%f309, [%r17+24];
	ld.shared.f32 	%f310, [%r17+36];
	ld.shared.f32 	%f311, [%r17+48];
	ld.shared.f32 	%f312, [%r17+60];
	ld.shared.f32 	%f313, [%r17+72];
	ld.shared.f32 	%f314, [%r17+84];
	fma.rn.f32 	%f315, %f299, %f307, %f16;
	fma.rn.f32 	%f316, %f300, %f308, %f315;
	fma.rn.f32 	%f317, %f301, %f309, %f316;
	fma.rn.f32 	%f318, %f302, %f310, %f317;
	fma.rn.f32 	%f319, %f303, %f311, %f318;
	fma.rn.f32 	%f320, %f304, %f312, %f319;
	fma.rn.f32 	%f321, %f305, %f313, %f320;
	fma.rn.f32 	%f322, %f306, %f314, %f321;
	ld.shared.f32 	%f323, [%r16+4];
	ld.shared.f32 	%f324, [%r16+40];
	ld.shared.f32 	%f325, [%r16+76];
	ld.shared.f32 	%f326, [%r16+112];
	ld.shared.f32 	%f327, [%r16+148];
	ld.shared.f32 	%f328, [%r16+184];
	ld.shared.f32 	%f329, [%r16+220];
	ld.shared.f32 	%f330, [%r16+256];
	ld.shared.f32 	%f331, [%r17+4];
	ld.shared.f32 	%f332, [%r17+16];
	ld.shared.f32 	%f333, [%r17+28];
	ld.shared.f32 	%f334, [%r17+40];
	ld.shared.f32 	%f335, [%r17+52];
	ld.shared.f32 	%f336, [%r17+64];
	ld.shared.f32 	%f337, [%r17+76];
	ld.shared.f32 	%f338, [%r17+88];
	fma.rn.f32 	%f339, %f323, %f331, %f322;
	fma.rn.f32 	%f340, %f324, %f332, %f339;
	fma.rn.f32 	%f341, %f325, %f333, %f340;
	fma.rn.f32 	%f342, %f326, %f334, %f341;
	fma.rn.f32 	%f343, %f327, %f335, %f342;
	fma.rn.f32 	%f344, %f328, %f336, %f343;
	fma.rn.f32 	%f345, %f329, %f337, %f344;
	fma.rn.f32 	%f346, %f330, %f338, %f345;
	ld.shared.f32 	%f347, [%r16+8];
	ld.shared.f32 	%f348, [%r16+44];
	ld.shared.f32 	%f349, [%r16+80];
	ld.shared.f32 	%f350, [%r16+116];
	ld.shared.f32 	%f351, [%r16+152];
	ld.shared.f32 	%f352, [%r16+188];
	ld.shared.f32 	%f353, [%r16+224];
	ld.shared.f32 	%f354, [%r16+260];
	ld.shared.f32 	%f355, [%r17+8];
	ld.shared.f32 	%f356, [%r17+20];
	ld.shared.f32 	%f357, [%r17+32];
	ld.shared.f32 	%f358, [%r17+44];
	ld.shared.f32 	%f359, [%r17+56];
	ld.shared.f32 	%f360, [%r17+68];
	ld.shared.f32 	%f361, [%r17+80];
	ld.shared.f32 	%f362, [%r17+92];
	fma.rn.f32 	%f363, %f347, %f355, %f346;
	fma.rn.f32 	%f364, %f348, %f356, %f363;
	fma.rn.f32 	%f365, %f349, %f357, %f364;
	fma.rn.f32 	%f366, %f350, %f358, %f365;
	fma.rn.f32 	%f367, %f351, %f359, %f366;
	fma.rn.f32 	%f368, %f352, %f360, %f367;
	fma.rn.f32 	%f369, %f353, %f361, %f368;
	fma.rn.f32 	%f370, %f354, %f362, %f369;
	ld.shared.f32 	%f371, [%r16+288];
	ld.shared.f32 	%f372, [%r16+324];
	ld.shared.f32 	%f373, [%r16+360];
	ld.shared.f32 	%f374, [%r16+396];
	ld.shared.f32 	%f375, [%r16+432];
	ld.shared.f32 	%f376, [%r16+468];
	ld.shared.f32 	%f377, [%r16+504];
	ld.shared.f32 	%f378, [%r16+540];
	ld.shared.f32 	%f379, [%r17+96];
	ld.shared.f32 	%f380, [%r17+108];
	ld.shared.f32 	%f381, [%r17+120];
	ld.shared.f32 	%f382, [%r17+132];
	ld.shared.f32 	%f383, [%r17+144];
	ld.shared.f32 	%f384, [%r17+156];
	ld.shared.f32 	%f385, [%r17+168];
	ld.shared.f32 	%f386, [%r17+180];
	fma.rn.f32 	%f387, %f371, %f379, %f370;
	fma.rn.f32 	%f388, %f372, %f380, %f387;
	fma.rn.f32 	%f389, %f373, %f381, %f388;
	fma.rn.f32 	%f390, %f374, %f382, %f389;
	fma.rn.f32 	%f391, %f375, %f383, %f390;
	fma.rn.f32 	%f392, %f376, %f384, %f391;
	fma.rn.f32 	%f393, %f377, %f385, %f392;
	fma.rn.f32 	%f394, %f378, %f386, %f393;
	ld.shared.f32 	%f395, [%r16+292];
	ld.shared.f32 	%f396, [%r16+328];
	ld.shared.f32 	%f397, [%r16+364];
	ld.shared.f32 	%f398, [%r16+400];
	ld.shared.f32 	%f399, [%r16+436];
	ld.shared.f32 	%f400, [%r16+472];
	ld.shared.f32 	%f401, [%r16+508];
	ld.shared.f32 	%f402, [%r16+544];
	ld.shared.f32 	%f403, [%r17+100];
	ld.shared.f32 	%f404, [%r17+112];
	ld.shared.f32 	%f405, [%r17+124];
	ld.shared.f32 	%f406, [%r17+136];
	ld.shared.f32 	%f407, [%r17+148];
	ld.shared.f32 	%f408, [%r17+160];
	ld.shared.f32 	%f409, [%r17+172];
	ld.shared.f32 	%f410, [%r17+184];
	fma.rn.f32 	%f411, %f395, %f403, %f394;
	fma.rn.f32 	%f412, %f396, %f404, %f411;
	fma.rn.f32 	%f413, %f397, %f405, %f412;
	fma.rn.f32 	%f414, %f398, %f406, %f413;
	fma.rn.f32 	%f415, %f399, %f407, %f414;
	fma.rn.f32 	%f416, %f400, %f408, %f415;
	fma.rn.f32 	%f417, %f401, %f409, %f416;
	fma.rn.f32 	%f418, %f402, %f410, %f417;
	ld.shared.f32 	%f419, [%r16+296];
	ld.shared.f32 	%f420, [%r16+332];
	ld.shared.f32 	%f421, [%r16+368];
	ld.shared.f32 	%f422, [%r16+404];
	ld.shared.f32 	%f423, [%r16+440];
	ld.shared.f32 	%f424, [%r16+476];
	ld.shared.f32 	%f425, [%r16+512];
	ld.shared.f32 	%f426, [%r16+548];
	ld.shared.f32 	%f427, [%r17+104];
	ld.shared.f32 	%f428, [%r17+116];
	ld.shared.f32 	%f429, [%r17+128];
	ld.shared.f32 	%f430, [%r17+140];
	ld.shared.f32 	%f431, [%r17+152];
	ld.shared.f32 	%f432, [%r17+164];
	ld.shared.f32 	%f433, [%r17+176];
	ld.shared.f32 	%f434, [%r17+188];
	fma.rn.f32 	%f435, %f419, %f427, %f418;
	fma.rn.f32 	%f436, %f420, %f428, %f435;
	fma.rn.f32 	%f437, %f421, %f429, %f436;
	fma.rn.f32 	%f438, %f422, %f430, %f437;
	fma.rn.f32 	%f439, %f423, %f431, %f438;
	fma.rn.f32 	%f440, %f424, %f432, %f439;
	fma.rn.f32 	%f441, %f425, %f433, %f440;
	fma.rn.f32 	%f442, %f426, %f434, %f441;
	ld.shared.f32 	%f443, [%r16+576];
	ld.shared.f32 	%f444, [%r16+612];
	ld.shared.f32 	%f445, [%r16+648];
	ld.shared.f32 	%f446, [%r16+684];
	ld.shared.f32 	%f447, [%r16+720];
	ld.shared.f32 	%f448, [%r16+756];
	ld.shared.f32 	%f449, [%r16+792];
	ld.shared.f32 	%f450, [%r16+828];
	ld.shared.f32 	%f451, [%r17+192];
	ld.shared.f32 	%f452, [%r17+204];
	ld.shared.f32 	%f453, [%r17+216];
	ld.shared.f32 	%f454, [%r17+228];
	ld.shared.f32 	%f455, [%r17+240];
	ld.shared.f32 	%f456, [%r17+252];
	ld.shared.f32 	%f457, [%r17+264];
	ld.shared.f32 	%f458, [%r17+276];
	fma.rn.f32 	%f459, %f443, %f451, %f442;
	fma.rn.f32 	%f460, %f444, %f452, %f459;
	fma.rn.f32 	%f461, %f445, %f453, %f460;
	fma.rn.f32 	%f462, %f446, %f454, %f461;
	fma.rn.f32 	%f463, %f447, %f455, %f462;
	fma.rn.f32 	%f464, %f448, %f456, %f463;
	fma.rn.f32 	%f465, %f449, %f457, %f464;
	fma.rn.f32 	%f466, %f450, %f458, %f465;
	ld.shared.f32 	%f467, [%r16+580];
	ld.shared.f32 	%f468, [%r16+616];
	ld.shared.f32 	%f469, [%r16+652];
	ld.shared.f32 	%f470, [%r16+688];
	ld.shared.f32 	%f471, [%r16+724];
	ld.shared.f32 	%f472, [%r16+760];
	ld.shared.f32 	%f473, [%r16+796];
	ld.shared.f32 	%f474, [%r16+832];
	ld.shared.f32 	%f475, [%r17+196];
	ld.shared.f32 	%f476, [%r17+208];
	ld.shared.f32 	%f477, [%r17+220];
	ld.shared.f32 	%f478, [%r17+232];
	ld.shared.f32 	%f479, [%r17+244];
	ld.shared.f32 	%f480, [%r17+256];
	ld.shared.f32 	%f481, [%r17+268];
	ld.shared.f32 	%f482, [%r17+280];
	fma.rn.f32 	%f483, %f467, %f475, %f466;
	fma.rn.f32 	%f484, %f468, %f476, %f483;
	fma.rn.f32 	%f485, %f469, %f477, %f484;
	fma.rn.f32 	%f486, %f470, %f478, %f485;
	fma.rn.f32 	%f487, %f471, %f479, %f486;
	fma.rn.f32 	%f488, %f472, %f480, %f487;
	fma.rn.f32 	%f489, %f473, %f481, %f488;
	fma.rn.f32 	%f490, %f474, %f482, %f489;
	ld.shared.f32 	%f491, [%r16+584];
	ld.shared.f32 	%f492, [%r16+620];
	ld.shared.f32 	%f493, [%r16+656];
	ld.shared.f32 	%f494, [%r16+692];
	ld.shared.f32 	%f495, [%r16+728];
	ld.shared.f32 	%f496, [%r16+764];
	ld.shared.f32 	%f497, [%r16+800];
	ld.shared.f32 	%f498, [%r16+836];
	ld.shared.f32 	%f499, [%r17+200];
	ld.shared.f32 	%f500, [%r17+212];
	ld.shared.f32 	%f501, [%r17+224];
	ld.shared.f32 	%f502, [%r17+236];
	ld.shared.f32 	%f503, [%r17+248];
	ld.shared.f32 	%f504, [%r17+260];
	ld.shared.f32 	%f505, [%r17+272];
	ld.shared.f32 	%f506, [%r17+284];
	fma.rn.f32 	%f507, %f491, %f499, %f490;
	fma.rn.f32 	%f508, %f492, %f500, %f507;
	fma.rn.f32 	%f509, %f493, %f501, %f508;
	fma.rn.f32 	%f510, %f494, %f502, %f509;
	fma.rn.f32 	%f511, %f495, %f503, %f510;
	fma.rn.f32 	%f512, %f496, %f504, %f511;
	fma.rn.f32 	%f513, %f497, %f505, %f512;
	fma.rn.f32 	%f31, %f498, %f506, %f513;
	bar.sync 	0;
	@%p152 bra 	$L__BB0_80;
	mov.f32 	%f762, 0f00000000;
	@%p13 bra 	$L__BB0_79;
	mad.lo.s32 	%r119, %r141, 1176, %r5;
	add.s32 	%r120, %r119, 2;
	mul.wide.u32 	%rd36, %r120, 4;
	add.s64 	%rd37, %rd1, %rd36;
	ld.global.nc.f32 	%f762, [%rd37];
$L__BB0_79:
	st.shared.f32 	[%r6], %f762;
$L__BB0_80:
	@%p125 bra 	$L__BB0_84;
	mov.f32 	%f763, 0f00000000;
	@%p14 bra 	$L__BB0_83;
	mad.lo.s32 	%r121, %r141, 1176, %r18;
	add.s32 	%r122, %r121, 1;
	mul.wide.u32 	%rd38, %r122, 4;
	add.s64 	%rd39, %rd1, %rd38;
	ld.global.nc.f32 	%f763, [%rd39];
$L__BB0_83:
	st.shared.f32 	[%r6+4], %f763;
$L__BB0_84:
	mov.u32 	%r123, %tid.y;
	setp.gt.u32 	%p154, %r123, 5;
	setp.gt.u32 	%p155, %r3, 213;
	or.pred  	%p156, %p154, %p155;
	@%p156 bra 	$L__BB0_88;
	mov.f32 	%f764, 0f00000000;
	@%p15 bra 	$L__BB0_87;
	mad.lo.s32 	%r124, %r141, 1176, %r8;
	add.s32 	%r125, %r124, 2;
	mul.wide.u32 	%rd40, %r125, 4;
	add.s64 	%rd41, %rd1, %rd40;
	ld.global.nc.f32 	%f764, [%rd41];
$L__BB0_87:
	st.shared.f32 	[%r6+8], %f764;
$L__BB0_88:
	mov.u32 	%r126, %tid.y;
	setp.gt.u32 	%p157, %r126, 5;
	setp.gt.u32 	%p158, %r3, 212;
	or.pred  	%p159, %p157, %p158;
	@%p159 bra 	$L__BB0_92;
	mov.f32 	%f765, 0f00000000;
	@%p16 bra 	$L__BB0_91;
	mad.lo.s32 	%r127, %r141, 1176, %r9;
	add.s32 	%r128, %r127, 2;
	mul.wide.u32 	%rd42, %r128, 4;
	add.s64 	%rd43, %rd1, %rd42;
	ld.global.nc.f32 	%f765, [%rd43];
$L__BB0_91:
	st.shared.f32 	[%r6+12], %f765;
$L__BB0_92:
	mov.u32 	%r129, %tid.y;
	setp.gt.u32 	%p160, %r129, 5;
	setp.gt.u32 	%p161, %r3, 211;
	or.pred  	%p162, %p160, %p161;
	@%p162 bra 	$L__BB0_96;
	mov.f32 	%f766, 0f00000000;
	@%p17 bra 	$L__BB0_95;
	mad.lo.s32 	%r130, %r141, 1176, %r10;
	add.s32 	%r131, %r130, 2;
	mul.wide.u32 	%rd44, %r131, 4;
	add.s64 	%rd45, %rd1, %rd44;
	ld.global.nc.f32 	%f766, [%rd45];
$L__BB0_95:
	st.shared.f32 	[%r6+16], %f766;
$L__BB0_96:
	mov.u32 	%r132, %tid.y;
	setp.gt.u32 	%p163, %r132, 5;
	setp.gt.u32 	%p164, %r3, 210;
	or.pred  	%p165, %p163, %p164;
	@%p165 bra 	$L__BB0_100;
	mov.f32 	%f767, 0f00000000;
	@%p18 bra 	$L__BB0_99;
	mad.lo.s32 	%r133, %r141, 1176, %r11;
	add.s32 	%r134, %r133, 2;
	mul.wide.u32 	%rd46, %r134, 4;
	add.s64 	%rd47, %rd1, %rd46;
	ld.global.nc.f32 	%f767, [%rd47];
$L__BB0_99:
	st.shared.f32 	[%r6+20], %f767;
$L__BB0_100:
	mov.u32 	%r135, %tid.y;
	setp.gt.u32 	%p166, %r135, 5;
	setp.gt.u32 	%p167, %r3, 209;
	or.pred  	%p168, %p166, %p167;
	@%p168 bra 	$L__BB0_104;
	mov.f32 	%f768, 0f00000000;
	@%p19 bra 	$L__BB0_103;
	mad.lo.s32 	%r136, %r141, 1176, %r12;
	add.s32 	%r137, %r136, 2;
	mul.wide.u32 	%rd48, %r137, 4;
	add.s64 	%rd49, %rd1, %rd48;
	ld.global.nc.f32 	%f768, [%rd49];
$L__BB0_103:
	st.shared.f32 	[%r6+24], %f768;
$L__BB0_104:
	ld.global.nc.f32 	%f521, [%rd2+8];
	st.shared.f32 	[%r15], %f521;
	ld.global.nc.f32 	%f522, [%rd2+20];
	st.shared.f32 	[%r15+4], %f522;
	ld.global.nc.f32 	%f523, [%rd2+32];
	st.shared.f32 	[%r15+8], %f523;
	ld.global.nc.f32 	%f524, [%rd2+44];
	st.shared.f32 	[%r15+12], %f524;
	ld.global.nc.f32 	%f525, [%rd2+56];
	st.shared.f32 	[%r15+16], %f525;
	ld.global.nc.f32 	%f526, [%rd2+68];
	st.shared.f32 	[%r15+20], %f526;
	@%p118 bra 	$L__BB0_106;
	ld.global.nc.f32 	%f527, [%rd2+80];
	st.shared.f32 	[%r15+24], %f527;
$L__BB0_106:
	@%p119 bra 	$L__BB0_108;
	ld.global.nc.f32 	%f528, [%rd2+92];
	st.shared.f32 	[%r15+28], %f528;
$L__BB0_108:
	@%p120 bra 	$L__BB0_110;
	ld.global.nc.f32 	%f529, [%rd2+104];
	st.shared.f32 	[%r15+32], %f529;
$L__BB0_110:
	@%p121 bra 	$L__BB0_112;
	ld.global.nc.f32 	%f530, [%rd2+116];
	st.shared.f32 	[%r15+36], %f530;
$L__BB0_112:
	@%p122 bra 	$L__BB0_114;
	ld.global.nc.f32 	%f531, [%rd2+128];
	st.shared.f32 	[%r15+40], %f531;
$L__BB0_114:
	bar.sync 	0;
	ld.shared.f32 	%f532, [%r16];
	ld.shared.f32 	%f533, [%r16+36];
	ld.shared.f32 	%f534, [%r16+72];
	ld.shared.f32 	%f535, [%r16+108];
	ld.shared.f32 	%f536, [%r16+144];
	ld.shared.f32 	%f537, [%r16+180];
	ld.shared.f32 	%f538, [%r16+216];
	ld.shared.f32 	%f539, [%r16+252];
	ld.shared.f32 	%f540, [%r17];
	ld.shared.f32 	%f541, [%r17+12];
	ld.shared.f32 	%f542, [%r17+24];
	ld.shared.f32 	%f543, [%r17+36];
	ld.shared.f32 	%f544, [%r17+48];
	ld.shared.f32 	%f545, [%r17+60];
	ld.shared.f32 	%f546, [%r17+72];
	ld.shared.f32 	%f547, [%r17+84];
	fma.rn.f32 	%f548, %f532, %f540, %f31;
	fma.rn.f32 	%f549, %f533, %f541, %f548;
	fma.rn.f32 	%f550, %f534, %f542, %f549;
	fma.rn.f32 	%f551, %f535, %f543, %f550;
	fma.rn.f32 	%f552, %f536, %f544, %f551;
	fma.rn.f32 	%f553, %f537, %f545, %f552;
	fma.rn.f32 	%f554, %f538, %f546, %f553;
	fma.rn.f32 	%f555, %f539, %f547, %f554;
	ld.shared.f32 	%f556, [%r16+4];
	ld.shared.f32 	%f557, [%r16+40];
	ld.shared.f32 	%f558, [%r16+76];
	ld.shared.f32 	%f559, [%r16+112];
	ld.shared.f32 	%f560, [%r16+148];
	ld.shared.f32 	%f561, [%r16+184];
	ld.shared.f32 	%f562, [%r16+220];
	ld.shared.f32 	%f563, [%r16+256];
	ld.shared.f32 	%f564, [%r17+4];
	ld.shared.f32 	%f565, [%r17+16];
	ld.shared.f32 	%f566, [%r17+28];
	ld.shared.f32 	%f567, [%r17+40];
	ld.shared.f32 	%f568, [%r17+52];
	ld.shared.f32 	%f569, [%r17+64];
	ld.shared.f32 	%f570, [%r17+76];
	ld.shared.f32 	%f571, [%r17+88];
	fma.rn.f32 	%f572, %f556, %f564, %f555;
	fma.rn.f32 	%f573, %f557, %f565, %f572;
	fma.rn.f32 	%f574, %f558, %f566, %f573;
	fma.rn.f32 	%f575, %f559, %f567, %f574;
	fma.rn.f32 	%f576, %f560, %f568, %f575;
	fma.rn.f32 	%f577, %f561, %f569, %f576;
	fma.rn.f32 	%f578, %f562, %f570, %f577;
	fma.rn.f32 	%f579, %f563, %f571, %f578;
	ld.shared.f32 	%f580, [%r16+8];
	ld.shared.f32 	%f581, [%r16+44];
	ld.shared.f32 	%f582, [%r16+80];
	ld.shared.f32 	%f583, [%r16+116];
	ld.shared.f32 	%f584, [%r16+152];
	ld.shared.f32 	%f585, [%r16+188];
	ld.shared.f32 	%f586, [%r16+224];
	ld.shared.f32 	%f587, [%r16+260];
	ld.shared.f32 	%f588, [%r17+8];
	ld.shared.f32 	%f589, [%r17+20];
	ld.shared.f32 	%f590, [%r17+32];
	ld.shared.f32 	%f591, [%r17+44];
	ld.shared.f32 	%f592, [%r17+56];
	ld.shared.f32 	%f593, [%r17+68];
	ld.shared.f32 	%f594, [%r17+80];
	ld.shared.f32 	%f595, [%r17+92];
	fma.rn.f32 	%f596, %f580, %f588, %f579;
	fma.rn.f32 	%f597, %f581, %f589, %f596;
	fma.rn.f32 	%f598, %f582, %f590, %f597;
	fma.rn.f32 	%f599, %f583, %f591, %f598;
	fma.rn.f32 	%f600, %f584, %f592, %f599;
	fma.rn.f32 	%f601, %f585, %f593, %f600;
	fma.rn.f32 	%f602, %f586, %f594, %f601;
	fma.rn.f32 	%f603, %f587, %f595, %f602;
	ld.shared.f32 	%f604, [%r16+288];
	ld.shared.f32 	%f605, [%r16+324];
	ld.shared.f32 	%f606, [%r16+360];
	ld.shared.f32 	%f607, [%r16+396];
	ld.shared.f32 	%f608, [%r16+432];
	ld.shared.f32 	%f609, [%r16+468];
	ld.shared.f32 	%f610, [%r16+504];
	ld.shared.f32 	%f611, [%r16+540];
	ld.shared.f32 	%f612, [%r17+96];
	ld.shared.f32 	%f613, [%r17+108];
	ld.shared.f32 	%f614, [%r17+120];
	ld.shared.f32 	%f615, [%r17+132];
	ld.shared.f32 	%f616, [%r17+144];
	ld.shared.f32 	%f617, [%r17+156];
	ld.shared.f32 	%f618, [%r17+168];
	ld.shared.f32 	%f619, [%r17+180];
	fma.rn.f32 	%f620, %f604, %f612, %f603;
	fma.rn.f32 	%f621, %f605, %f613, %f620;
	fma.rn.f32 	%f622, %f606, %f614, %f621;
	fma.rn.f32 	%f623, %f607, %f615, %f622;
	fma.rn.f32 	%f624, %f608, %f616, %f623;
	fma.rn.f32 	%f625, %f609, %f617, %f624;
	fma.rn.f32 	%f626, %f610, %f618, %f625;
	fma.rn.f32 	%f627, %f611, %f619, %f626;
	ld.shared.f32 	%f628, [%r16+292];
	ld.shared.f32 	%f629, [%r16+328];
	ld.shared.f32 	%f630, [%r16+364];
	ld.shared.f32 	%f631, [%r16+400];
	ld.shared.f32 	%f632, [%r16+436];
	ld.shared.f32 	%f633, [%r16+472];
	ld.shared.f32 	%f634, [%r16+508];
	ld.shared.f32 	%f635, [%r16+544];
	ld.shared.f32 	%f636, [%r17+100];
	ld.shared.f32 	%f637, [%r17+112];
	ld.shared.f32 	%f638, [%r17+124];
	ld.shared.f32 	%f639, [%r17+136];
	ld.shared.f32 	%f640, [%r17+148];
	ld.shared.f32 	%f641, [%r17+160];
	ld.shared.f32 	%f642, [%r17+172];
	ld.shared.f32 	%f643, [%r17+184];
	fma.rn.f32 	%f644, %f628, %f636, %f627;
	fma.rn.f32 	%f645, %f629, %f637, %f644;
	fma.rn.f32 	%f646, %f630, %f638, %f645;
	fma.rn.f32 	%f647, %f631, %f639, %f646;
	fma.rn.f32 	%f648, %f632, %f640, %f647;
	fma.rn.f32 	%f649, %f633, %f641, %f648;
	fma.rn.f32 	%f650, %f634, %f642, %f649;
	fma.rn.f32 	%f651, %f635, %f643, %f650;
	ld.shared.f32 	%f652, [%r16+296];
	ld.shared.f32 	%f653, [%r16+332];
	ld.shared.f32 	%f654, [%r16+368];
	ld.shared.f32 	%f655, [%r16+404];
	ld.shared.f32 	%f656, [%r16+440];
	ld.shared.f32 	%f657, [%r16+476];
	ld.shared.f32 	%f658, [%r16+512];
	ld.shared.f32 	%f659, [%r16+548];
	ld.shared.f32 	%f660, [%r17+104];
	ld.shared.f32 	%f661, [%r17+116];
	ld.shared.f32 	%f662, [%r17+128];
	ld.shared.f32 	%f663, [%r17+140];
	ld.shared.f32 	%f664, [%r17+152];
	ld.shared.f32 	%f665, [%r17+164];
	ld.shared.f32 	%f666, [%r17+176];
	ld.shared.f32 	%f667, [%r17+188];
	fma.rn.f32 	%f668, %f652, %f660, %f651;
	fma.rn.f32 	%f669, %f653, %f661, %f668;
	fma.rn.f32 	%f670, %f654, %f662, %f669;
	fma.rn.f32 	%f671, %f655, %f663, %f670;
	fma.rn.f32 	%f672, %f656, %f664, %f671;
	fma.rn.f32 	%f673, %f657, %f665, %f672;
	fma.rn.f32 	%f674, %f658, %f666, %f673;
	fma.rn.f32 	%f675, %f659, %f667, %f674;
	ld.shared.f32 	%f676, [%r16+576];
	ld.shared.f32 	%f677, [%r16+612];
	ld.shared.f32 	%f678, [%r16+648];
	ld.shared.f32 	%f679, [%r16+684];
	ld.shared.f32 	%f680, [%r16+720];
	ld.shared.f32 	%f681, [%r16+756];
	ld.shared.f32 	%f682, [%r16+792];
	ld.shared.f32 	%f683, [%r16+828];
	ld.shared.f32 	%f684, [%r17+192];
	ld.shared.f32 	%f685, [%r17+204];
	ld.shared.f32 	%f686, [%r17+216];
	ld.shared.f32 	%f687, [%r17+228];
	ld.shared.f32 	%f688, [%r17+240];
	ld.shared.f32 	%f689, [%r17+252];
	ld.shared.f32 	%f690, [%r17+264];
	ld.shared.f32 	%f691, [%r17+276];
	fma.rn.f32 	%f692, %f676, %f684, %f675;
	fma.rn.f32 	%f693, %f677, %f685, %f692;
	fma.rn.f32 	%f694, %f678, %f686, %f693;
	fma.rn.f32 	%f695, %f679, %f687, %f694;
	fma.rn.f32 	%f696, %f680, %f688, %f695;
	fma.rn.f32 	%f697, %f681, %f689, %f696;
	fma.rn.f32 	%f698, %f682, %f690, %f697;
	fma.rn.f32 	%f699, %f683, %f691, %f698;
	ld.shared.f32 	%f700, [%r16+580];
	ld.shared.f32 	%f701, [%r16+616];
	ld.shared.f32 	%f702, [%r16+652];
	ld.shared.f32 	%f703, [%r16+688];
	ld.shared.f32 	%f704, [%r16+724];
	ld.shared.f32 	%f705, [%r16+760];
	ld.shared.f32 	%f706, [%r16+796];
	ld.shared.f32 	%f707, [%r16+832];
	ld.shared.f32 	%f708, [%r17+196];
	ld.shared.f32 	%f709, [%r17+208];
	ld.shared.f32 	%f710, [%r17+220];
	ld.shared.f32 	%f711, [%r17+232];
	ld.shared.f32 	%f712, [%r17+244];
	ld.shared.f32 	%f713, [%r17+256];
	ld.shared.f32 	%f714, [%r17+268];
	ld.shared.f32 	%f715, [%r17+280];
	fma.rn.f32 	%f716, %f700, %f708, %f699;
	fma.rn.f32 	%f717, %f701, %f709, %f716;
	fma.rn.f32 	%f718, %f702, %f710, %f717;
	fma.rn.f32 	%f719, %f703, %f711, %f718;
	fma.rn.f32 	%f720, %f704, %f712, %f719;
	fma.rn.f32 	%f721, %f705, %f713, %f720;
	fma.rn.f32 	%f722, %f706, %f714, %f721;
	fma.rn.f32 	%f723, %f707, %f715, %f722;
	ld.shared.f32 	%f724, [%r16+584];
	ld.shared.f32 	%f725, [%r16+620];
	ld.shared.f32 	%f726, [%r16+656];
	ld.shared.f32 	%f727, [%r16+692];
	ld.shared.f32 	%f728, [%r16+728];
	ld.shared.f32 	%f729, [%r16+764];
	ld.shared.f32 	%f730, [%r16+800];
	ld.shared.f32 	%f731, [%r16+836];
	ld.shared.f32 	%f732, [%r17+200];
	ld.shared.f32 	%f733, [%r17+212];
	ld.shared.f32 	%f734, [%r17+224];
	ld.shared.f32 	%f735, [%r17+236];
	ld.shared.f32 	%f736, [%r17+248];
	ld.shared.f32 	%f737, [%r17+260];
	ld.shared.f32 	%f738, [%r17+272];
	ld.shared.f32 	%f739, [%r17+284];
	fma.rn.f32 	%f740, %f724, %f732, %f723;
	fma.rn.f32 	%f741, %f725, %f733, %f740;
	fma.rn.f32 	%f742, %f726, %f734, %f741;
	fma.rn.f32 	%f743, %f727, %f735, %f742;
	fma.rn.f32 	%f744, %f728, %f736, %f743;
	fma.rn.f32 	%f745, %f729, %f737, %f744;
	fma.rn.f32 	%f746, %f730, %f738, %f745;
	fma.rn.f32 	%f747, %f731, %f739, %f746;
	add.s32 	%r141, %r141, 1;
	setp.ne.s32 	%p174, %r141, 8;
	@%p174 bra 	$L__BB0_1;
	ld.param.u64 	%rd54, [default_function_kernel0_param_2];
	cvta.to.global.u64 	%rd50, %rd54;
	mad.lo.s32 	%r138, %r1, 49, %r4;
	mad.lo.s32 	%r139, %r13, 245, %r138;
	add.s32 	%r140, %r139, %r2;
	mul.wide.u32 	%rd51, %r140, 4;
	add.s64 	%rd52, %rd50, %rd51;
	st.global.f32 	[%rd52], %f747;
	ret;

}


// ===== COMPILED SASS (sm_100) =====

	.target	sm_100

	.elftype	@"ET_EXEC"


//--------------------- .note.nv.tkinfo           --------------------------
	.section	.note.nv.tkinfo,"",@"SHT_NOTE"
	.sectionflags	@"SHF_NOTE_NV_TKINFO"
	.tkinfo
        /*0018*/ 	.word	0x00000002
        /*0030*/ 	.string	""
        /*0030*/ 	.string	"ptxas"
        /*0030*/ 	.string	"Cuda compilation tools, release 13.0, V13.0.88"
        /*0030*/ 	.string	"Build cuda_13.0.r13.0/compiler.36424714_0"
        /*0030*/ 	.string	"-arch sm_100 -m 64 "



//--------------------- .note.nv.cuinfo           --------------------------
	.section	.note.nv.cuinfo,"",@"SHT_NOTE"
	.sectionflags	@"SHF_NOTE_NV_CUINFO"
        /*0018*/ 	.short	0x0002
        /*001a*/ 	.short	0x0064
        /*001c*/ 	.short	0x0082
	.zero		2


//--------------------- .nv.info                  --------------------------
	.section	.nv.info,"",@"SHT_CUDA_INFO"
	.align	4


	//----- nvinfo : EIATTR_REGCOUNT
	.align		4
        /*0000*/ 	.byte	0x04, 0x2f
        /*0002*/ 	.short	(.L_1 - .L_0)
	.align		4
.L_0:
        /*0004*/ 	.word	index@(default_function_kernel0)
        /*0008*/ 	.word	0x0000004c


	//----- nvinfo : EIATTR_FRAME_SIZE
	.align		4
.L_1:
        /*000c*/ 	.byte	0x04, 0x11
        /*000e*/ 	.short	(.L_3 - .L_2)
	.align		4
.L_2:
        /*0010*/ 	.word	index@(default_function_kernel0)
        /*0014*/ 	.word	0x00000000


	//----- nvinfo : EIATTR_MIN_STACK_SIZE
	.align		4
.L_3:
        /*0018*/ 	.byte	0x04, 0x12
        /*001a*/ 	.short	(.L_5 - .L_4)
	.align		4
.L_4:
        /*001c*/ 	.word	index@(default_function_kernel0)
        /*0020*/ 	.word	0x00000000
.L_5:


//--------------------- .nv.compat                --------------------------
	.section	.nv.compat,"",@"SHT_CUDA_COMPAT_INFO"
	.align	4
        /*0000*/ 	.byte	0x02, 0x09, 0x00, 0x00, 0x02, 0x02, 0x01, 0x00, 0x02, 0x05, 0x05, 0x00, 0x03, 0x07, 0x01, 0x01
        /*0010*/ 	.byte	0x02, 0x03, 0x00, 0x00, 0x02, 0x06, 0x01, 0x00, 0x04, 0x0b, 0x08, 0x00, 0x09, 0x00, 0x00, 0x00
        /*0020*/ 	.byte	0x00, 0x00, 0x00, 0x00


//--------------------- .nv.info.default_function_kernel0 --------------------------
	.section	.nv.info.default_function_kernel0,"",@"SHT_CUDA_INFO"
	.sectionflags	@""
	.align	4


	//----- nvinfo : EIATTR_CUDA_API_VERSION
	.align		4
        /*0000*/ 	.byte	0x04, 0x37
        /*0002*/ 	.short	(.L_7 - .L_6)
.L_6:
        /*0004*/ 	.word	0x00000082


	//----- nvinfo : EIATTR_KPARAM_INFO
	.align		4
.L_7:
        /*0008*/ 	.byte	0x04, 0x17
        /*000a*/ 	.short	(.L_9 - .L_8)
.L_8:
        /*000c*/ 	.word	0x00000000
        /*0010*/ 	.short	0x0002
        /*0012*/ 	.short	0x0010
        /*0014*/ 	.byte	0x00, 0xf5, 0x21, 0x00


	//----- nvinfo : EIATTR_KPARAM_INFO
	.align		4
.L_9:
        /*0018*/ 	.byte	0x04, 0x17
        /*001a*/ 	.short	(.L_11 - .L_10)
.L_10:
        /*001c*/ 	.word	0x00000000
        /*0020*/ 	.short	0x0001
        /*0022*/ 	.short	0x0008
        /*0024*/ 	.byte	0x00, 0xf5, 0x21, 0x00


	//----- nvinfo : EIATTR_KPARAM_INFO
	.align		4
.L_11:
        /*0028*/ 	.byte	0x04, 0x17
        /*002a*/ 	.short	(.L_13 - .L_12)
.L_12:
        /*002c*/ 	.word	0x00000000
        /*0030*/ 	.short	0x0000
        /*0032*/ 	.short	0x0000
        /*0034*/ 	.byte	0x00, 0xf5, 0x21, 0x00


	//----- nvinfo : EIATTR_SPARSE_MMA_MASK
	.align		4
.L_13:
        /*0038*/ 	.byte	0x03, 0x50
        /*003a*/ 	.short	0x0000


	//----- nvinfo : EIATTR_MAXREG_COUNT
	.align		4
        /*003c*/ 	.byte	0x03, 0x1b
        /*003e*/ 	.short	0x00ff


	//----- nvinfo : EIATTR_NUM_BARRIERS
	.align		4
        /*0040*/ 	.byte	0x02, 0x4c
        /*0042*/ 	.byte	0x01
	.zero		1


	//----- nvinfo : EIATTR_MERCURY_ISA_VERSION
	.align		4
        /*0044*/ 	.byte	0x03, 0x5f
        /*0046*/ 	.short	0x0101


	//----- nvinfo : EIATTR_VRC_CTA_INIT_COUNT
	.align		4
        /*0048*/ 	.byte	0x02, 0x4a
	.zero		1
	.zero		1


	//----- nvinfo : EIATTR_EXIT_INSTR_OFFSETS
	.align		4
        /*004c*/ 	.byte	0x04, 0x1c
        /*004e*/ 	.short	(.L_15 - .L_14)


	//   ....[0]....
.L_14:
        /*0050*/ 	.word	0x00004830


	//----- nvinfo : EIATTR_CRS_STACK_SIZE
	.align		4
.L_15:
        /*0054*/ 	.byte	0x04, 0x1e
        /*0056*/ 	.short	(.L_17 - .L_16)
.L_16:
        /*0058*/ 	.word	0x00000000


	//----- nvinfo : EIATTR_CBANK_PARAM_SIZE
	.align		4
.L_17:
        /*005c*/ 	.byte	0x03, 0x19
        /*005e*/ 	.short	0x0018


	//----- nvinfo : EIATTR_PARAM_CBANK
	.align		4
        /*0060*/ 	.byte	0x04, 0x0a
        /*0062*/ 	.short	(.L_19 - .L_18)
	.align		4
.L_18:
        /*0064*/ 	.word	index@(.nv.constant0.default_function_kernel0)
        /*0068*/ 	.short	0x0380
        /*006a*/ 	.short	0x0018


	//----- nvinfo : EIATTR_SW_WAR
	.align		4
.L_19:
        /*006c*/ 	.byte	0x04, 0x36
        /*006e*/ 	.short	(.L_21 - .L_20)
.L_20:
        /*0070*/ 	.word	0x00000008
.L_21:


//--------------------- .nv.callgraph             --------------------------
	.section	.nv.callgraph,"",@"SHT_CUDA_CALLGRAPH"
	.align	4
	.sectionentsize	8
	.align		4
        /*0000*/ 	.word	0x00000000
	.align		4
        /*0004*/ 	.word	0xffffffff
	.align		4
        /*0008*/ 	.word	0x00000000
	.align		4
        /*000c*/ 	.word	0xfffffffe
	.align		4
        /*0010*/ 	.word	0x00000000
	.align		4
        /*0014*/ 	.word	0xfffffffd
	.align		4
        /*0018*/ 	.word	0x00000000
	.align		4
        /*001c*/ 	.word	0xfffffffc


//--------------------- .text.default_function_kernel0 --------------------------
	.section	.text.default_function_kernel0,"ax",@progbits
	.align	128
        .global         default_function_kernel0
        .type           default_function_kernel0,@function
        .size           default_function_kernel0,(.L_x_84 - default_function_kernel0)
        .other          default_function_kernel0,@"STO_CUDA_ENTRY STV_DEFAULT"
default_function_kernel0:
.text.default_function_kernel0:
[----:B------:R-:W-:Y:S01]  /*0000*/  LDC R1, c[0x0][0x37c] ;  /* 0x0000df00ff017b82 */ /* 0x000fe20000000800 */
[----:B------:R-:W0:Y:S01]  /*0010*/  S2R R37, SR_TID.Y ;  /* 0x0000000000257919 */ /* 0x000e220000002200 */
[----:B------:R-:W-:Y:S01]  /*0020*/  MOV R40, 0x400 ;  /* 0x0000040000287802 */ /* 0x000fe20000000f00 */
[----:B------:R-:W1:Y:S01]  /*0030*/  LDCU.64 UR4, c[0x0][0x358] ;  /* 0x00006b00ff0477ac */ /* 0x000e620008000a00 */
[----:B------:R-:W2:Y:S02]  /*0040*/  S2R R3, SR_TID.Z ;  /* 0x0000000000037919 */ /* 0x000ea40000002300 */
[----:B------:R-:W-:Y:S01]  /*0050*/  IADD3 R36, PT, PT, R40, 0x360, RZ ;  /* 0x0000036028247810 */ /* 0x000fe20007ffe0ff */
[----:B------:R-:W3:Y:S01]  /*0060*/  S2R R19, SR_CgaCtaId ;  /* 0x0000000000137919 */ /* 0x000ee20000008800 */
[C---:B0-----:R-:W-:Y:S01]  /*0070*/  IMAD R38, R37.reuse, 0xb, RZ ;  /* 0x0000000b25267824 */ /* 0x041fe200078e02ff */
[C---:B------:R-:W-:Y:S01]  /*0080*/  ISETP.GE.U32.AND P6, PT, R37.reuse, 0x6, PT ;  /* 0x000000062500780c */ /* 0x040fe20003fc6070 */
[----:B------:R-:W-:-:S02]  /*0090*/  IMAD R42, R37, 0x7, RZ ;  /* 0x00000007252a7824 */ /* 0x000fc400078e02ff */
[C---:B--2---:R-:W-:Y:S01]  /*00a0*/  IMAD R2, R3.reuse, 0x18, RZ ;  /* 0x0000001803027824 */ /* 0x044fe200078e02ff */
[C---:B------:R-:W-:Y:S01]  /*00b0*/  LOP3.LUT R0, R38.reuse, 0xffff, RZ, 0xc0, !PT ;  /* 0x0000ffff26007812 */ /* 0x040fe200078ec0ff */
[----:B------:R-:W-:Y:S01]  /*00c0*/  IMAD R42, R3, 0x2c, R42 ;  /* 0x0000002c032a7824 */ /* 0x000fe200078e022a */
[C---:B------:R-:W-:Y:S02]  /*00d0*/  IADD3 R4, PT, PT, R38.reuse, 0x7, RZ ;  /* 0x0000000726047810 */ /* 0x040fe40007ffe0ff */
[----:B------:R-:W-:Y:S01]  /*00e0*/  IADD3 R7, PT, PT, R38, 0xa, RZ ;  /* 0x0000000a26077810 */ /* 0x000fe20007ffe0ff */
[----:B------:R-:W-:Y:S01]  /*00f0*/  IMAD R5, R0, 0x5556, RZ ;  /* 0x0000555600057824 */ /* 0x000fe200078e02ff */
[----:B------:R-:W-:Y:S02]  /*0100*/  IADD3 R6, PT, PT, R38, 0x9, RZ ;  /* 0x0000000926067810 */ /* 0x000fe40007ffe0ff */
[----:B------:R-:W-:Y:S02]  /*0110*/  LOP3.LUT R8, R4, 0xffff, RZ, 0xc0, !PT ;  /* 0x0000ffff04087812 */ /* 0x000fe400078ec0ff */
[----:B------:R-:W-:-:S02]  /*0120*/  LEA.HI R0, R5, R2, RZ, 0x10 ;  /* 0x0000000205007211 */ /* 0x000fc400078f80ff */
[----:B------:R-:W-:Y:S02]  /*0130*/  IADD3 R5, PT, PT, R38, 0x8, RZ ;  /* 0x0000000826057810 */ /* 0x000fe40007ffe0ff */
[C---:B------:R-:W-:Y:S02]  /*0140*/  ISETP.GE.U32.AND P0, PT, R0.reuse, 0x76, PT ;  /* 0x000000760000780c */ /* 0x040fe40003f06070 */
[----:B------:R-:W-:Y:S02]  /*0150*/  ISETP.GE.U32.AND P3, PT, R0, 0x75, PT ;  /* 0x000000750000780c */ /* 0x000fe40003f66070 */
[----:B------:R-:W-:Y:S01]  /*0160*/  IADD3 R0, PT, PT, R38, 0x6, RZ ;  /* 0x0000000626007810 */ /* 0x000fe20007ffe0ff */
[----:B------:R-:W-:Y:S01]  /*0170*/  IMAD R38, R3, 0x48, R38 ;  /* 0x0000004803267824 */ /* 0x000fe200078e0226 */
[----:B------:R-:W-:Y:S01]  /*0180*/  LOP3.LUT R9, R5, 0xffff, RZ, 0xc0, !PT ;  /* 0x0000ffff05097812 */ /* 0x000fe200078ec0ff */
[----:B------:R-:W-:Y:S01]  /*0190*/  IMAD R5, R8, 0x5556, RZ ;  /* 0x0000555608057824 */ /* 0x000fe200078e02ff */
[----:B------:R-:W-:Y:S01]  /*01a0*/  LOP3.LUT R0, R0, 0xffff, RZ, 0xc0, !PT ;  /* 0x0000ffff00007812 */ /* 0x000fe200078ec0ff */
[----:B------:R-:W-:Y:S01]  /*01b0*/  IMAD R8, R8, 0xe39, RZ ;  /* 0x00000e3908087824 */ /* 0x000fe200078e02ff */
[----:B------:R-:W-:Y:S01]  /*01c0*/  LOP3.LUT R13, R7, 0xffff, RZ, 0xc0, !PT ;  /* 0x0000ffff070d7812 */ /* 0x000fe200078ec0ff */
[----:B------:R-:W-:Y:S01]  /*01d0*/  IMAD R7, R9, 0x5556, RZ ;  /* 0x0000555609077824 */ /* 0x000fe200078e02ff */
[----:B------:R-:W-:Y:S01]  /*01e0*/  LOP3.LUT R6, R6, 0xffff, RZ, 0xc0, !PT ;  /* 0x0000ffff06067812 */ /* 0x000fe200078ec0ff */
[----:B------:R-:W-:Y:S01]  /*01f0*/  IMAD R0, R0, 0xe39, RZ ;  /* 0x00000e3900007824 */ /* 0x000fe200078e02ff */
[----:B------:R-:W-:Y:S01]  /*0200*/  IADD3 R12, PT, PT, R42, 0x1, RZ ;  /* 0x000000012a0c7810 */ /* 0x000fe20007ffe0ff */
[----:B------:R-:W-:Y:S01]  /*0210*/  IMAD R11, R13, 0x5556, RZ ;  /* 0x000055560d0b7824 */ /* 0x000fe200078e02ff */
[----:B------:R-:W-:Y:S01]  /*0220*/  LEA.HI R4, R5, R2, RZ, 0x10 ;  /* 0x0000000205047211 */ /* 0x000fe200078f80ff */
[----:B------:R-:W-:Y:S01]  /*0230*/  IMAD R10, R6, 0xe39, RZ ;  /* 0x00000e39060a7824 */ /* 0x000fe200078e02ff */
[----:B------:R-:W-:-:S02]  /*0240*/  LEA.HI R0, R0, R3, RZ, 0xe ;  /* 0x0000000300007211 */ /* 0x000fc400078f70ff */
[-C--:B------:R-:W-:Y:S02]  /*0250*/  LEA.HI R5, R7, R2.reuse, RZ, 0x10 ;  /* 0x0000000207057211 */ /* 0x080fe400078f80ff */
[----:B------:R-:W-:Y:S02]  /*0260*/  LEA.HI R6, R11, R2, RZ, 0x10 ;  /* 0x000000020b067211 */ /* 0x000fe400078f80ff */
[----:B------:R-:W-:Y:S02]  /*0270*/  LOP3.LUT R2, R12, 0xff, RZ, 0xc0, !PT ;  /* 0x000000ff0c027812 */ /* 0x000fe400078ec0ff */
[----:B------:R-:W-:Y:S02]  /*0280*/  ISETP.LT.U32.AND P0, PT, R0, 0x5, !P0 ;  /* 0x000000050000780c */ /* 0x000fe40004701070 */
[----:B------:R-:W-:Y:S02]  /*0290*/  LEA.HI R0, R10, R3, RZ, 0xe ;  /* 0x000000030a007211 */ /* 0x000fe400078f70ff */
[----:B------:R-:W-:Y:S01]  /*02a0*/  ISETP.GE.U32.AND P1, PT, R4, 0x78, PT ;  /* 0x000000780400780c */ /* 0x000fe20003f26070 */
[----:B------:R-:W-:Y:S01]  /*02b0*/  IMAD R4, R2, 0x39, RZ ;  /* 0x0000003902047824 */ /* 0x000fe200078e02ff */
[----:B------:R-:W-:-:S02]  /*02c0*/  ISETP.LT.U32.AND P3, PT, R0, 0x5, !P3 ;  /* 0x000000050000780c */ /* 0x000fc40005f61070 */
[----:B------:R-:W-:Y:S01]  /*02d0*/  LOP3.LUT R2, R42, 0xff, RZ, 0xc0, !PT ;  /* 0x000000ff2a027812 */ /* 0x000fe200078ec0ff */
[----:B------:R-:W0:Y:S01]  /*02e0*/  S2R R0, SR_CTAID.X ;  /* 0x0000000000007919 */ /* 0x000e220000002500 */
[----:B------:R-:W-:Y:S02]  /*02f0*/  ISETP.GE.U32.AND P2, PT, R5, 0x78, PT ;  /* 0x000000780500780c */ /* 0x000fe40003f46070 */
[----:B------:R-:W-:Y:S01]  /*0300*/  LEA.HI R5, R8, R3, RZ, 0xe ;  /* 0x0000000308057211 */ /* 0x000fe200078f70ff */
[----:B------:R-:W-:Y:S01]  /*0310*/  IMAD R2, R2, 0x39, RZ ;  /* 0x0000003902027824 */ /* 0x000fe200078e02ff */
[----:B------:R-:W-:Y:S02]  /*0320*/  SHF.R.U32.HI R4, RZ, 0x9, R4 ;  /* 0x00000009ff047819 */ /* 0x000fe40000011604 */
[----:B------:R-:W-:Y:S02]  /*0330*/  ISETP.LT.U32.AND P1, PT, R5, 0x5, !P1 ;  /* 0x000000050500780c */ /* 0x000fe40004f21070 */
[----:B------:R-:W-:-:S02]  /*0340*/  PRMT R5, R4, 0x9910, RZ ;  /* 0x0000991004057816 */ /* 0x000fc400000000ff */
[----:B------:R-:W-:Y:S01]  /*0350*/  ISETP.GE.U32.AND P4, PT, R6, 0x78, PT ;  /* 0x000000780600780c */ /* 0x000fe20003f86070 */
[----:B------:R-:W-:Y:S01]  /*0360*/  IMAD R6, R9, 0xe39, RZ ;  /* 0x00000e3909067824 */ /* 0x000fe200078e02ff */
[----:B------:R-:W-:Y:S02]  /*0370*/  SHF.R.U32.HI R11, RZ, 0x9, R2 ;  /* 0x00000009ff0b7819 */ /* 0x000fe40000011602 */
[----:B------:R-:W-:Y:S02]  /*0380*/  MOV R2, R5 ;  /* 0x0000000500027202 */ /* 0x000fe40000000f00 */
[----:B------:R-:W-:Y:S02]  /*0390*/  ISETP.LT.U32.AND P5, PT, R38, 0x162, !P6 ;  /* 0x000001622600780c */ /* 0x000fe400077a1070 */
[----:B------:R-:W-:Y:S01]  /*03a0*/  LEA.HI R6, R6, R3, RZ, 0xe ;  /* 0x0000000306067211 */ /* 0x000fe200078f70ff */
[----:B------:R-:W-:Y:S01]  /*03b0*/  IMAD R2, R2, 0x9, RZ ;  /* 0x0000000902027824 */ /* 0x000fe200078e02ff */
[----:B------:R-:W-:-:S02]  /*03c0*/  PLOP3.LUT P0, PT, P0, P5, PT, 0x80, 0x8 ;  /* 0x000000000008781c */ /* 0x000fc4000070b070 */
[----:B------:R-:W-:Y:S02]  /*03d0*/  ISETP.LT.U32.AND P5, PT, R38, 0x161, !P6 ;  /* 0x000001612600780c */ /* 0x000fe400077a1070 */
[----:B------:R-:W-:Y:S01]  /*03e0*/  ISETP.LT.U32.AND P2, PT, R6, 0x5, !P2 ;  /* 0x000000050600780c */ /* 0x000fe20005741070 */
[----:B------:R-:W-:Y:S01]  /*03f0*/  IMAD R6, R13, 0xe39, RZ ;  /* 0x00000e390d067824 */ /* 0x000fe200078e02ff */
[----:B------:R-:W-:Y:S02]  /*0400*/  PRMT R5, R11, 0x9910, RZ ;  /* 0x000099100b057816 */ /* 0x000fe400000000ff */
[----:B------:R-:W-:Y:S02]  /*0410*/  PLOP3.LUT P1, PT, P1, P5, PT, 0x80, 0x8 ;  /* 0x000000000008781c */ /* 0x000fe40000f2b070 */
[----:B------:R-:W-:Y:S01]  /*0420*/  IADD3 R2, PT, PT, RZ, -R2, RZ ;  /* 0x80000002ff027210 */ /* 0x000fe20007ffe0ff */
[----:B------:R-:W-:Y:S01]  /*0430*/  IMAD R5, R5, 0x9, RZ ;  /* 0x0000000905057824 */ /* 0x000fe200078e02ff */
[----:B------:R-:W-:-:S02]  /*0440*/  ISETP.LT.U32.AND P5, PT, R38, 0x160, !P6 ;  /* 0x000001602600780c */ /* 0x000fc400077a1070 */
[----:B------:R-:W-:Y:S02]  /*0450*/  LEA.HI R6, R6, R3, RZ, 0xe ;  /* 0x0000000306067211 */ /* 0x000fe400078f70ff */
[----:B------:R-:W-:Y:S02]  /*0460*/  PRMT R7, R2, 0x7710, RZ ;  /* 0x0000771002077816 */ /* 0x000fe400000000ff */
[----:B------:R-:W-:Y:S02]  /*0470*/  PLOP3.LUT P2, PT, P2, P5, PT, 0x80, 0x8 ;  /* 0x000000000008781c */ /* 0x000fe4000174b070 */
[----:B------:R-:W-:Y:S02]  /*0480*/  ISETP.LT.U32.AND P5, PT, R38, 0x15f, !P6 ;  /* 0x0000015f2600780c */ /* 0x000fe400077a1070 */
[----:B------:R-:W-:Y:S02]  /*0490*/  ISETP.LT.U32.AND P4, PT, R6, 0x5, !P4 ;  /* 0x000000050600780c */ /* 0x000fe40006781070 */
[----:B------:R-:W-:-:S02]  /*04a0*/  ISETP.LT.U32.AND P6, PT, R38, 0x15e, !P6 ;  /* 0x0000015e2600780c */ /* 0x000fc400077c1070 */
[----:B------:R-:W-:Y:S02]  /*04b0*/  IADD3 R2, PT, PT, R12, R7, RZ ;  /* 0x000000070c027210 */ /* 0x000fe40007ffe0ff */
[----:B------:R-:W-:Y:S02]  /*04c0*/  IADD3 R5, PT, PT, RZ, -R5, RZ ;  /* 0x80000005ff057210 */ /* 0x000fe40007ffe0ff */
[----:B------:R-:W-:Y:S02]  /*04d0*/  PLOP3.LUT P3, PT, P3, P5, PT, 0x80, 0x8 ;  /* 0x000000000008781c */ /* 0x000fe40001f6b070 */
[----:B------:R-:W-:Y:S02]  /*04e0*/  PLOP3.LUT P4, PT, P4, P6, PT, 0x80, 0x8 ;  /* 0x000000000008781c */ /* 0x000fe4000278d070 */
[----:B0-----:R-:W-:Y:S02]  /*04f0*/  ISETP.NE.AND P5, PT, R0, RZ, PT ;  /* 0x000000ff0000720c */ /* 0x001fe40003fa5270 */
[----:B------:R-:W-:-:S02]  /*0500*/  LOP3.LUT P6, R6, R2, 0xff, RZ, 0xc0, !PT ;  /* 0x000000ff02067812 */ /* 0x000fc400078cc0ff */
[----:B------:R-:W-:Y:S02]  /*0510*/  PRMT R5, R5, 0x7710, RZ ;  /* 0x0000771005057816 */ /* 0x000fe400000000ff */
[----:B------:R-:W-:Y:S02]  /*0520*/  ISETP.GT.U32.OR P5, PT, R6, 0x7, !P5 ;  /* 0x000000070600780c */ /* 0x000fe40006fa4470 */
[----:B------:R-:W-:Y:S02]  /*0530*/  IADD3 R5, PT, PT, R42, R5, RZ ;  /* 0x000000052a057210 */ /* 0x000fe40007ffe0ff */
[----:B------:R-:W-:Y:S02]  /*0540*/  P2R R17, PR, RZ, 0x1 ;  /* 0x00000001ff117803 */ /* 0x000fe40000000000 */
[----:B------:R-:W-:Y:S02]  /*0550*/  PLOP3.LUT P0, PT, P6, P5, PT, 0x8f, 0xf8 ;  /* 0x0000000000f8781c */ /* 0x000fe4000370b177 */
[----:B------:R-:W-:-:S02]  /*0560*/  LOP3.LUT P5, R6, R5, 0xff, RZ, 0xc0, !PT ;  /* 0x000000ff05067812 */ /* 0x000fc400078ac0ff */
[----:B------:R-:W-:Y:S02]  /*0570*/  P2R R61, PR, RZ, 0x1 ;  /* 0x00000001ff3d7803 */ /* 0x000fe40000000000 */
[----:B------:R-:W-:Y:S02]  /*0580*/  ISETP.GT.U32.AND P6, PT, R6, 0x7, PT ;  /* 0x000000070600780c */ /* 0x000fe40003fc4070 */
[----:B------:R-:W-:Y:S02]  /*0590*/  IADD3 R6, PT, PT, R42, 0x2, RZ ;  /* 0x000000022a067810 */ /* 0x000fe40007ffe0ff */
[----:B------:R-:W-:Y:S02]  /*05a0*/  ISETP.EQ.OR P0, PT, R0, RZ, P6 ;  /* 0x000000ff0000720c */ /* 0x000fe40003702670 */
[----:B------:R-:W-:Y:S02]  /*05b0*/  LOP3.LUT R7, R6, 0xff, RZ, 0xc0, !PT ;  /* 0x000000ff06077812 */ /* 0x000fe400078ec0ff */
[----:B------:R-:W-:-:S02]  /*05c0*/  PLOP3.LUT P0, PT, P5, P0, PT, 0x8f, 0xf8 ;  /* 0x0000000000f8781c */ /* 0x000fc40002f01177 */
[----:B------:R-:W-:Y:S01]  /*05d0*/  ISETP.GT.U32.OR P6, PT, R0, 0x5, P6 ;  /* 0x000000050000780c */ /* 0x000fe200037c4470 */
[----:B------:R-:W-:Y:S01]  /*05e0*/  IMAD R7, R7, 0x39, RZ ;  /* 0x0000003907077824 */ /* 0x000fe200078e02ff */
[----:B------:R-:W-:Y:S02]  /*05f0*/  P2R R62, PR, RZ, 0x1 ;  /* 0x00000001ff3e7803 */ /* 0x000fe40000000000 */
[----:B------:R-:W-:Y:S02]  /*0600*/  PLOP3.LUT P0, PT, P5, P6, PT, 0x8f, 0xf8 ;  /* 0x0000000000f8781c */ /* 0x000fe40002f0d177 */
[----:B------:R-:W-:Y:S02]  /*0610*/  SHF.R.U32.HI R13, RZ, 0x9, R7 ;  /* 0x00000009ff0d7819 */ /* 0x000fe40000011607 */
[----:B------:R-:W-:Y:S02]  /*0620*/  IADD3 R8, PT, PT, R42, 0x3, RZ ;  /* 0x000000032a087810 */ /* 0x000fe40007ffe0ff */
[----:B------:R-:W-:-:S02]  /*0630*/  PRMT R7, R13, 0x9910, RZ ;  /* 0x000099100d077816 */ /* 0x000fc400000000ff */
[----:B------:R-:W-:Y:S02]  /*0640*/  P2R R55, PR, RZ, 0x1 ;  /* 0x00000001ff377803 */ /* 0x000fe40000000000 */
[----:B------:R-:W-:Y:S01]  /*0650*/  IADD3 R9, PT, PT, R42, 0x4, RZ ;  /* 0x000000042a097810 */ /* 0x000fe20007ffe0ff */
[----:B------:R-:W-:Y:S01]  /*0660*/  IMAD R7, R7, 0x9, RZ ;  /* 0x0000000907077824 */ /* 0x000fe200078e02ff */
[----:B------:R-:W-:Y:S02]  /*0670*/  PRMT R18, R5, 0x9910, RZ ;  /* 0x0000991005127816 */ /* 0x000fe400000000ff */
[----:B---3--:R-:W-:Y:S02]  /*0680*/  LEA R36, R19, R36, 0x18 ;  /* 0x0000002413247211 */ /* 0x008fe400078ec0ff */
[----:B------:R-:W-:Y:S02]  /*0690*/  IADD3 R7, PT, PT, RZ, -R7, RZ ;  /* 0x80000007ff077210 */ /* 0x000fe40007ffe0ff */
[----:B------:R-:W-:Y:S01]  /*06a0*/  LEA R38, R38, R36, 0x2 ;  /* 0x0000002426267211 */ /* 0x000fe200078e10ff */
[----:B------:R-:W-:Y:S01]  /*06b0*/  IMAD R36, R3, 0x120, R36 ;  /* 0x0000012003247824 */ /* 0x000fe200078e0224 */
[----:B------:R-:W-:-:S02]  /*06c0*/  PRMT R7, R7, 0x7710, RZ ;  /* 0x0000771007077816 */ /* 0x000fc400000000ff */
[----:B------:R-:W-:Y:S02]  /*06d0*/  IADD3 R5, PT, PT, R5, -0x1, RZ ;  /* 0xffffffff05057810 */ /* 0x000fe40007ffe0ff */
[----:B------:R-:W-:Y:S02]  /*06e0*/  IADD3 R6, PT, PT, R6, R7, RZ ;  /* 0x0000000706067210 */ /* 0x000fe40007ffe0ff */
[----:B------:R-:W-:Y:S02]  /*06f0*/  LOP3.LUT R5, R5, 0xff, RZ, 0xc0, !PT ;  /* 0x000000ff05057812 */ /* 0x000fe400078ec0ff */
[----:B------:R-:W-:Y:S02]  /*0700*/  LOP3.LUT P5, R7, R6, 0xff, RZ, 0xc0, !PT ;  /* 0x000000ff06077812 */ /* 0x000fe400078ac0ff */
[----:B------:R-:W-:Y:S02]  /*0710*/  LEA R40, R19, R40, 0x18 ;  /* 0x0000002813287211 */ /* 0x000fe400078ec0ff */
[----:B------:R-:W-:-:S02]  /*0720*/  ISETP.GT.U32.AND P6, PT, R7, 0x7, PT ;  /* 0x000000070700780c */ /* 0x000fc40003fc4070 */
[----:B------:R-:W-:Y:S02]  /*0730*/  LOP3.LUT R7, R8, 0xff, RZ, 0xc0, !PT ;  /* 0x000000ff08077812 */ /* 0x000fe400078ec0ff */
[C---:B------:R-:W-:Y:S02]  /*0740*/  ISETP.EQ.OR P0, PT, R0.reuse, RZ, P6 ;  /* 0x000000ff0000720c */ /* 0x040fe40003702670 */
[----:B------:R-:W-:Y:S01]  /*0750*/  ISETP.GT.U32.OR P6, PT, R0, 0x5, P6 ;  /* 0x000000050000780c */ /* 0x000fe200037c4470 */
[----:B------:R-:W-:Y:S01]  /*0760*/  IMAD R7, R7, 0x39, RZ ;  /* 0x0000003907077824 */ /* 0x000fe200078e02ff */
[----:B------:R-:W-:-:S04]  /*0770*/  PLOP3.LUT P0, PT, P5, P0, PT, 0x8f, 0xf8 ;  /* 0x0000000000f8781c */ /* 0x000fc80002f01177 */
[----:B------:R-:W-:Y:S02]  /*0780*/  SHF.R.U32.HI R14, RZ, 0x9, R7 ;  /* 0x00000009ff0e7819 */ /* 0x000fe40000011607 */
[----:B------:R-:W-:Y:S02]  /*0790*/  P2R R60, PR, RZ, 0x1 ;  /* 0x00000001ff3c7803 */ /* 0x000fe40000000000 */
[----:B------:R-:W-:Y:S02]  /*07a0*/  PRMT R7, R14, 0x9910, RZ ;  /* 0x000099100e077816 */ /* 0x000fe400000000ff */
[----:B------:R-:W-:-:S03]  /*07b0*/  PLOP3.LUT P0, PT, P5, P6, PT, 0x8f, 0xf8 ;  /* 0x0000000000f8781c */ /* 0x000fc60002f0d177 */
[----:B------:R-:W-:Y:S01]  /*07c0*/  IMAD R7, R7, 0x9, RZ ;  /* 0x0000000907077824 */ /* 0x000fe200078e02ff */
[----:B------:R-:W-:-:S04]  /*07d0*/  P2R R52, PR, RZ, 0x1 ;  /* 0x00000001ff347803 */ /* 0x000fc80000000000 */
[----:B------:R-:W-:-:S04]  /*07e0*/  IADD3 R7, PT, PT, RZ, -R7, RZ ;  /* 0x80000007ff077210 */ /* 0x000fc80007ffe0ff */
[----:B------:R-:W-:-:S04]  /*07f0*/  PRMT R7, R7, 0x7710, RZ ;  /* 0x0000771007077816 */ /* 0x000fc800000000ff */
[----:B------:R-:W-:-:S04]  /*0800*/  IADD3 R8, PT, PT, R8, R7, RZ ;  /* 0x0000000708087210 */ /* 0x000fc80007ffe0ff */
[----:B------:R-:W-:-:S04]  /*0810*/  LOP3.LUT P5, R7, R8, 0xff, RZ, 0xc0, !PT ;  /* 0x000000ff08077812 */ /* 0x000fc800078ac0ff */
[----:B------:R-:W-:Y:S02]  /*0820*/  ISETP.GT.U32.AND P6, PT, R7, 0x7, PT ;  /* 0x000000070700780c */ /* 0x000fe40003fc4070 */
        /* <DEDUP_REMOVED lines=13> */
[----:B------:R-:W-:Y:S02]  /*0900*/  IADD3 R9, PT, PT, R9, R10, RZ ;  /* 0x0000000a09097210 */ /* 0x000fe40007ffe0ff */
[----:B------:R-:W-:Y:S02]  /*0910*/  IADD3 R10, PT, PT, R42, 0x5, RZ ;  /* 0x000000052a0a7810 */ /* 0x000fe40007ffe0ff */
        /* <DEDUP_REMOVED lines=18> */
[----:B------:R-:W-:Y:S02]  /*0a40*/  IADD3 R7, PT, PT, R42, 0x6, RZ ;  /* 0x000000062a077810 */ /* 0x000fe40007ffe0ff */
[C---:B------:R-:W-:Y:S02]  /*0a50*/  ISETP.EQ.OR P0, PT, R0.reuse, RZ, P6 ;  /* 0x000000ff0000720c */ /* 0x040fe40003702670 */
[----:B------:R-:W-:Y:S02]  /*0a60*/  LOP3.LUT R15, R7, 0xff, RZ, 0xc0, !PT ;  /* 0x000000ff070f7812 */ /* 0x000fe400078ec0ff */
[----:B------:R-:W-:Y:S02]  /*0a70*/  PLOP3.LUT P0, PT, P5, P0, PT, 0x8f, 0xf8 ;  /* 0x0000000000f8781c */ /* 0x000fe40002f01177 */
[----:B------:R-:W-:Y:S01]  /*0a80*/  ISETP.GT.U32.OR P6, PT, R0, 0x5, P6 ;  /* 0x000000050000780c */ /* 0x000fe200037c4470 */
[----:B------:R-:W-:Y:S01]  /*0a90*/  IMAD R15, R15, 0x39, RZ ;  /* 0x000000390f0f7824 */ /* 0x000fe200078e02ff */
[----:B------:R-:W-:-:S02]  /*0aa0*/  P2R R57, PR, RZ, 0x1 ;  /* 0x00000001ff397803 */ /* 0x000fc40000000000 */
[----:B------:R-:W-:Y:S02]  /*0ab0*/  PLOP3.LUT P0, PT, P5, P6, PT, 0x8f, 0xf8 ;  /* 0x0000000000f8781c */ /* 0x000fe40002f0d177 */
[----:B------:R-:W-:Y:S02]  /*0ac0*/  SHF.R.U32.HI R15, RZ, 0x9, R15 ;  /* 0x00000009ff0f7819 */ /* 0x000fe4000001160f */
[----:B------:R-:W-:Y:S02]  /*0ad0*/  P2R R46, PR, RZ, 0x1 ;  /* 0x00000001ff2e7803 */ /* 0x000fe40000000000 */
[----:B------:R-:W-:-:S05]  /*0ae0*/  PRMT R16, R15, 0x9910, RZ ;  /* 0x000099100f107816 */ /* 0x000fca00000000ff */
[----:B------:R-:W-:-:S05]  /*0af0*/  IMAD R16, R16, 0x9, RZ ;  /* 0x0000000910107824 */ /* 0x000fca00078e02ff */
        /* <DEDUP_REMOVED lines=9> */
[----:B------:R-:W-:Y:S02]  /*0b90*/  PLOP3.LUT P0, PT, P6, P0, PT, 0x8f, 0xf8 ;  /* 0x0000000000f8781c */ /* 0x000fe40003701177 */
[----:B------:R-:W-:-:S02]  /*0ba0*/  PLOP3.LUT P5, PT, P6, P5, PT, 0x8f, 0xf8 ;  /* 0x0000000000f8781c */ /* 0x000fc400037ab177 */
[----:B------:R-:W-:Y:S02]  /*0bb0*/  P2R R56, PR, RZ, 0x1 ;  /* 0x00000001ff387803 */ /* 0x000fe40000000000 */
[----:B------:R-:W-:Y:S02]  /*0bc0*/  ISETP.NE.AND P0, PT, R17, RZ, PT ;  /* 0x000000ff1100720c */ /* 0x000fe40003f05270 */
[----:B------:R-:W-:Y:S02]  /*0bd0*/  SHF.R.U32.HI R17, RZ, 0x10, R16 ;  /* 0x00000010ff117819 */ /* 0x000fe40000011610 */
[----:B------:R-:W-:Y:S02]  /*0be0*/  P2R R44, PR, RZ, 0x20 ;  /* 0x00000020ff2c7803 */ /* 0x000fe40000000000 */
[----:B------:R-:W-:Y:S02]  /*0bf0*/  PRMT R16, R17, 0x9910, RZ ;  /* 0x0000991011107816 */ /* 0x000fe400000000ff */
[----:B------:R-:W-:-:S02]  /*0c00*/  ISETP.GT.U32.AND P5, PT, R0, 0x5, PT ;  /* 0x000000050000780c */ /* 0x000fc40003fa4070 */
[----:B------:R-:W-:Y:S01]  /*0c10*/  ISETP.GT.U32.AND P6, PT, R5, 0x6, PT ;  /* 0x000000060500780c */ /* 0x000fe20003fc4070 */
[----:B------:R-:W-:-:S05]  /*0c20*/  IMAD R16, R16, 0x9, RZ ;  /* 0x0000000910107824 */ /* 0x000fca00078e02ff */
[----:B------:R-:W-:Y:S02]  /*0c30*/  IADD3 R21, PT, PT, RZ, -R16, RZ ;  /* 0x80000010ff157210 */ /* 0x000fe40007ffe0ff */
[----:B------:R-:W-:Y:S02]  /*0c40*/  IADD3 R16, PT, PT, R0, -0x8, RZ ;  /* 0xfffffff800107810 */ /* 0x000fe40007ffe0ff */
[----:B------:R-:W-:-:S03]  /*0c50*/  PRMT R21, R21, 0x7710, RZ ;  /* 0x0000771015157816 */ /* 0x000fc600000000ff */
[--C-:B------:R-:W-:Y:S01]  /*0c60*/  IMAD R51, R4, 0x31, R16.reuse ;  /* 0x0000003104337824 */ /* 0x100fe200078e0210 */
[----:B------:R-:W-:Y:S01]  /*0c70*/  MOV R4, R18 ;  /* 0x0000001200047202 */ /* 0x000fe20000000f00 */
[--C-:B------:R-:W-:Y:S01]  /*0c80*/  IMAD R53, R11, 0x31, R16.reuse ;  /* 0x000000310b357824 */ /* 0x100fe200078e0210 */
[----:B------:R-:W-:Y:S01]  /*0c90*/  IADD3 R12, PT, PT, R12, R21, RZ ;  /* 0x000000150c0c7210 */ /* 0x000fe20007ffe0ff */
[--C-:B------:R-:W-:Y:S01]  /*0ca0*/  IMAD R49, R13, 0x31, R16.reuse ;  /* 0x000000310d317824 */ /* 0x100fe200078e0210 */
[----:B------:R-:W-:Y:S01]  /*0cb0*/  PRMT R11, R2, 0x9910, RZ ;  /* 0x00009910020b7816 */ /* 0x000fe200000000ff */
[----:B------:R-:W-:Y:S01]  /*0cc0*/  IMAD R4, R4, 0x7, RZ ;  /* 0x0000000704047824 */ /* 0x000fe200078e02ff */
[C---:B------:R-:W-:Y:S01]  /*0cd0*/  LOP3.LUT R2, R12.reuse, 0xffff, RZ, 0xc0, !PT ;  /* 0x0000ffff0c027812 */ /* 0x040fe200078ec0ff */
[--C-:B------:R-:W-:Y:S01]  /*0ce0*/  IMAD R41, R15, 0x31, R16.reuse ;  /* 0x000000310f297824 */ /* 0x100fe200078e0210 */
[----:B------:R-:W-:Y:S01]  /*0cf0*/  PRMT R13, R12, 0x9910, RZ ;  /* 0x000099100c0d7816 */ /* 0x000fe200000000ff */
[--C-:B------:R-:W-:Y:S01]  /*0d00*/  IMAD R47, R14, 0x31, R16.reuse ;  /* 0x000000310e2f7824 */ /* 0x100fe200078e0210 */
[----:B------:R-:W-:Y:S01]  /*0d10*/  ISETP.GT.U32.OR P5, PT, R2, 0x7, P5 ;  /* 0x000000070200780c */ /* 0x000fe20002fa4470 */
[--C-:B------:R-:W-:Y:S01]  /*0d20*/  IMAD R45, R45, 0x31, R16.reuse ;  /* 0x000000312d2d7824 */ /* 0x100fe200078e0210 */
[----:B------:R-:W-:Y:S01]  /*0d30*/  LOP3.LUT R4, R4, 0xff, RZ, 0xc0, !PT ;  /* 0x000000ff04047812 */ /* 0x000fe200078ec0ff */
[----:B------:R-:W0:Y:S01]  /*0d40*/  S2R R2, SR_CTAID.Z ;  /* 0x0000000000027919 */ /* 0x000e220000002700 */
[C---:B------:R-:W-:Y:S01]  /*0d50*/  ISETP.EQ.OR P5, PT, R13.reuse, RZ, P5 ;  /* 0x000000ff0d00720c */ /* 0x040fe20002fa2670 */
[----:B------:R-:W-:Y:S01]  /*0d60*/  IMAD R13, R13, 0x7, RZ ;  /* 0x000000070d0d7824 */ /* 0x000fe200078e02ff */
[----:B------:R-:W-:Y:S01]  /*0d70*/  IADD3 R53, PT, PT, R4, R53, RZ ;  /* 0x0000003504357210 */ /* 0x000fe20007ffe0ff */
[----:B------:R-:W-:Y:S01]  /*0d80*/  IMAD R4, R11, 0x7, RZ ;  /* 0x000000070b047824 */ /* 0x000fe200078e02ff */
[----:B------:R-:W-:Y:S01]  /*0d90*/  PRMT R15, R6, 0x9910, RZ ;  /* 0x00009910060f7816 */ /* 0x000fe200000000ff */
[----:B------:R-:W-:Y:S01]  /*0da0*/  IMAD R43, R43, 0x31, R16 ;  /* 0x000000312b2b7824 */ /* 0x000fe200078e0210 */
[----:B------:R-:W-:Y:S01]  /*0db0*/  PRMT R16, R8, 0x9910, RZ ;  /* 0x0000991008107816 */ /* 0x000fe200000000ff */
[----:B------:R-:W-:Y:S01]  /*0dc0*/  IMAD R11, R17, 0x31, R0 ;  /* 0x00000031110b7824 */ /* 0x000fe200078e0200 */
[----:B------:R-:W-:-:S02]  /*0dd0*/  LOP3.LUT R14, R13, 0xffff, RZ, 0xc0, !PT ;  /* 0x0000ffff0d0e7812 */ /* 0x000fc400078ec0ff */
[----:B------:R-:W-:Y:S02]  /*0de0*/  LOP3.LUT R4, R4, 0xff, RZ, 0xc0, !PT ;  /* 0x000000ff04047812 */ /* 0x000fe400078ec0ff */
[----:B------:R-:W-:Y:S02]  /*0df0*/  MOV R13, R15 ;  /* 0x0000000f000d7202 */ /* 0x000fe40000000f00 */
[----:B------:R-:W-:Y:S02]  /*0e00*/  MOV R15, R16 ;  /* 0x00000010000f7202 */ /* 0x000fe40000000f00 */
[----:B------:R-:W-:Y:S01]  /*0e10*/  IADD3 R51, PT, PT, R4, R51, RZ ;  /* 0x0000003304337210 */ /* 0x000fe20007ffe0ff */
[----:B------:R-:W-:Y:S01]  /*0e20*/  IMAD R4, R13, 0x7, RZ ;  /* 0x000000070d047824 */ /* 0x000fe200078e02ff */
[----:B------:R-:W-:Y:S01]  /*0e30*/  IADD3 R11, PT, PT, R11, -0x7, R14 ;  /* 0xfffffff90b0b7810 */ /* 0x000fe20007ffe00e */
[----:B------:R-:W-:Y:S01]  /*0e40*/  IMAD R13, R15, 0x7, RZ ;  /* 0x000000070f0d7824 */ /* 0x000fe200078e02ff */
[----:B------:R-:W-:-:S02]  /*0e50*/  PRMT R14, R9, 0x9910, RZ ;  /* 0x00009910090e7816 */ /* 0x000fc400000000ff */
[----:B------:R-:W-:Y:S02]  /*0e60*/  PRMT R16, R10, 0x9910, RZ ;  /* 0x000099100a107816 */ /* 0x000fe400000000ff */
[----:B------:R-:W-:Y:S02]  /*0e70*/  MOV R15, R14 ;  /* 0x0000000e000f7202 */ /* 0x000fe40000000f00 */
[----:B------:R-:W-:Y:S02]  /*0e80*/  LOP3.LUT R14, R13, 0xff, RZ, 0xc0, !PT ;  /* 0x000000ff0d0e7812 */ /* 0x000fe400078ec0ff */
[----:B------:R-:W-:Y:S02]  /*0e90*/  MOV R13, R16 ;  /* 0x00000010000d7202 */ /* 0x000fe40000000f00 */
[----:B------:R-:W-:Y:S01]  /*0ea0*/  IADD3 R47, PT, PT, R14, R47, RZ ;  /* 0x0000002f0e2f7210 */ /* 0x000fe20007ffe0ff */
[----:B0-----:R-:W-:Y:S01]  /*0eb0*/  IMAD R3, R2, 0x5, R3 ;  /* 0x0000000502037824 */ /* 0x001fe200078e0203 */
[----:B------:R-:W-:Y:S01]  /*0ec0*/  IADD3 R12, PT, PT, R12, -0x1, RZ ;  /* 0xffffffff0c0c7810 */ /* 0x000fe20007ffe0ff */
[----:B------:R-:W-:Y:S01]  /*0ed0*/  IMAD R13, R13, 0x7, RZ ;  /* 0x000000070d0d7824 */ /* 0x000fe200078e02ff */
[----:B------:R-:W-:-:S02]  /*0ee0*/  PRMT R17, R7, 0x9910, RZ ;  /* 0x0000991007117816 */ /* 0x000fc400000000ff */
[----:B------:R-:W-:Y:S02]  /*0ef0*/  IADD3 R8, PT, PT, R8, -0x1, RZ ;  /* 0xffffffff08087810 */ /* 0x000fe40007ffe0ff */
[----:B------:R-:W-:Y:S01]  /*0f00*/  LOP3.LUT R14, R13, 0xff, RZ, 0xc0, !PT ;  /* 0x000000ff0d0e7812 */ /* 0x000fe200078ec0ff */
[----:B------:R-:W-:Y:S01]  /*0f10*/  HFMA2 R13, -RZ, RZ, 0, 0 ;  /* 0x00000000ff0d7431 */ /* 0x000fe200000001ff */
[----:B------:R-:W-:Y:S02]  /*0f20*/  IADD3 R9, PT, PT, R9, -0x1, RZ ;  /* 0xffffffff09097810 */ /* 0x000fe40007ffe0ff */
[----:B------:R-:W-:Y:S01]  /*0f30*/  IADD3 R43, PT, PT, R14, R43, RZ ;  /* 0x0000002b0e2b7210 */ /* 0x000fe20007ffe0ff */
[----:B------:R-:W-:Y:S01]  /*0f40*/  IMAD R14, R3, 0x6c0, RZ ;  /* 0x000006c0030e7824 */ /* 0x000fe200078e02ff */
[----:B------:R-:W-:Y:S02]  /*0f50*/  IADD3 R3, PT, PT, R6, -0x1, RZ ;  /* 0xffffffff06037810 */ /* 0x000fe40007ffe0ff */
[----:B------:R-:W-:Y:S01]  /*0f60*/  LOP3.LUT R6, R12, 0xffff, RZ, 0xc0, !PT ;  /* 0x0000ffff0c067812 */ /* 0x000fe200078ec0ff */
[----:B------:R-:W-:Y:S01]  /*0f70*/  IMAD R39, R37, 0x21, R14 ;  /* 0x0000002125277824 */ /* 0x000fe200078e020e */
[----:B------:R-:W-:-:S02]  /*0f80*/  IADD3 R14, PT, PT, R7, -0x1, RZ ;  /* 0xffffffff070e7810 */ /* 0x000fc40007ffe0ff */
[----:B------:R-:W-:Y:S02]  /*0f90*/  LOP3.LUT R7, R3, 0xff, RZ, 0xc0, !PT ;  /* 0x000000ff03077812 */ /* 0x000fe400078ec0ff */
[----:B------:R-:W-:Y:S02]  /*0fa0*/  P2R R54, PR, RZ, 0x20 ;  /* 0x00000020ff367803 */ /* 0x000fe40000000000 */
[----:B------:R-:W-:Y:S02]  /*0fb0*/  LOP3.LUT R4, R4, 0xff, RZ, 0xc0, !PT ;  /* 0x000000ff04047812 */ /* 0x000fe400078ec0ff */
[----:B------:R-:W-:Y:S02]  /*0fc0*/  ISETP.GT.U32.AND P5, PT, R6, 0x6, PT ;  /* 0x000000060600780c */ /* 0x000fe40003fa4070 */
[----:B------:R-:W-:Y:S02]  /*0fd0*/  P2R R12, PR, RZ, 0x40 ;  /* 0x00000040ff0c7803 */ /* 0x000fe40000000000 */
[----:B------:R-:W-:-:S02]  /*0fe0*/  MOV R16, R17 ;  /* 0x0000001100107202 */ /* 0x000fc40000000f00 */
[----:B------:R-:W-:Y:S02]  /*0ff0*/  LOP3.LUT R8, R8, 0xff, RZ, 0xc0, !PT ;  /* 0x000000ff08087812 */ /* 0x000fe400078ec0ff */
[----:B------:R-:W-:Y:S02]  /*1000*/  ISETP.GT.U32.AND P6, PT, R7, 0x6, PT ;  /* 0x000000060700780c */ /* 0x000fe40003fc4070 */
[----:B------:R-:W-:Y:S02]  /*1010*/  IADD3 R10, PT, PT, R10, -0x1, RZ ;  /* 0xffffffff0a0a7810 */ /* 0x000fe40007ffe0ff */
[----:B------:R-:W-:Y:S02]  /*1020*/  LOP3.LUT R9, R9, 0xff, RZ, 0xc0, !PT ;  /* 0x000000ff09097812 */ /* 0x000fe400078ec0ff */
[----:B------:R-:W-:Y:S01]  /*1030*/  IADD3 R49, PT, PT, R4, R49, RZ ;  /* 0x0000003104317210 */ /* 0x000fe20007ffe0ff */
[----:B------:R-:W-:Y:S01]  /*1040*/  IMAD R4, R15, 0x7, RZ ;  /* 0x000000070f047824 */ /* 0x000fe200078e02ff */
[----:B------:R-:W-:Y:S01]  /*1050*/  P2R R12, PR, RZ, 0x20 ;  /* 0x00000020ff0c7803 */ /* 0x000fe20000000000 */
[----:B------:R-:W-:Y:S01]  /*1060*/  IMAD R15, R16, 0x7, RZ ;  /* 0x00000007100f7824 */ /* 0x000fe200078e02ff */
[----:B------:R-:W-:-:S02]  /*1070*/  ISETP.GT.U32.AND P5, PT, R8, 0x6, PT ;  /* 0x000000060800780c */ /* 0x000fc40003fa4070 */
[----:B------:R-:W-:Y:S02]  /*1080*/  P2R R12, PR, RZ, 0x40 ;  /* 0x00000040ff0c7803 */ /* 0x000fe40000000000 */
[----:B------:R-:W-:Y:S02]  /*1090*/  LOP3.LUT R10, R10, 0xff, RZ, 0xc0, !PT ;  /* 0x000000ff0a0a7812 */ /* 0x000fe400078ec0ff */
[----:B------:R-:W-:Y:S02]  /*10a0*/  ISETP.GT.U32.AND P6, PT, R9, 0x6, PT ;  /* 0x000000060900780c */ /* 0x000fe40003fc4070 */
[----:B------:R-:W-:Y:S02]  /*10b0*/  LOP3.LUT R3, R14, 0xff, RZ, 0xc0, !PT ;  /* 0x000000ff0e037812 */ /* 0x000fe400078ec0ff */
[----:B------:R-:W-:Y:S02]  /*10c0*/  P2R R12, PR, RZ, 0x20 ;  /* 0x00000020ff0c7803 */ /* 0x000fe40000000000 */
[----:B------:R-:W-:-:S02]  /*10d0*/  LOP3.LUT R4, R4, 0xff, RZ, 0xc0, !PT ;  /* 0x000000ff04047812 */ /* 0x000fc400078ec0ff */
[----:B------:R-:W-:Y:S02]  /*10e0*/  ISETP.GT.U32.AND P5, PT, R10, 0x6, PT ;  /* 0x000000060a00780c */ /* 0x000fe40003fa4070 */
[----:B------:R-:W-:Y:S02]  /*10f0*/  P2R R12, PR, RZ, 0x40 ;  /* 0x00000040ff0c7803 */ /* 0x000fe40000000000 */
[----:B------:R-:W-:Y:S02]  /*1100*/  LOP3.LUT R16, R15, 0xff, RZ, 0xc0, !PT ;  /* 0x000000ff0f107812 */ /* 0x000fe400078ec0ff */
[----:B------:R-:W-:Y:S02]  /*1110*/  ISETP.GT.U32.AND P6, PT, R3, 0x6, PT ;  /* 0x000000060300780c */ /* 0x000fe40003fc4070 */
[----:B------:R-:W-:Y:S02]  /*1120*/  IADD3 R45, PT, PT, R4, R45, RZ ;  /* 0x0000002d042d7210 */ /* 0x000fe40007ffe0ff */
[----:B------:R-:W-:-:S02]  /*1130*/  LEA R37, R37, R40, 0x2 ;  /* 0x0000002825257211 */ /* 0x000fc400078e10ff */
[----:B------:R-:W-:Y:S02]  /*1140*/  P2R R12, PR, RZ, 0x20 ;  /* 0x00000020ff0c7803 */ /* 0x000fe40000000000 */
[----:B------:R-:W-:Y:S02]  /*1150*/  IADD3 R41, PT, PT, R16, R41, RZ ;  /* 0x0000002910297210 */ /* 0x000fe40007ffe0ff */
[----:B------:R-:W-:Y:S02]  /*1160*/  MOV R4, RZ ;  /* 0x000000ff00047202 */ /* 0x000fe40000000f00 */
[C---:B------:R-:W-:Y:S02]  /*1170*/  LEA R40, R42.reuse, R40, 0x2 ;  /* 0x000000282a287211 */ /* 0x040fe400078e10ff */
[----:B------:R-:W-:Y:S02]  /*1180*/  ISETP.GT.U32.AND P5, PT, R42, 0xd7, PT ;  /* 0x000000d72a00780c */ /* 0x000fe40003fa4070 */
[----:B-1----:R-:W-:-:S11]  /*1190*/  P2R R12, PR, RZ, 0x40 ;  /* 0x00000040ff0c7803 */ /* 0x002fd60000000000 */
.L_x_82:
[----:B------:R-:W0:Y:S08]  /*11a0*/  LDC.64 R14, c[0x0][0x380] ;  /* 0x0000e000ff0e7b82 */ /* 0x000e300000000a00 */
[----:B------:R-:W-:Y:S01]  /*11b0*/  BAR.SYNC.DEFER_BLOCKING 0x0 ;  /* 0x0000000000007b1d */ /* 0x000fe20000010000 */
[----:B------:R-:W-:-:S04]  /*11c0*/  PLOP3.LUT P6, PT, PT, PT, PT, 0x8, 0x80 ;  /* 0x000000000080781c */ /* 0x000fc80003fce170 */
[----:B------:R-:W-:Y:S01]  /*11d0*/  P2R R68, PR, RZ, 0x40 ;  /* 0x00000040ff447803 */ /* 0x000fe20000000000 */
[----:B------:R-:W-:Y:S04]  /*11e0*/  BSSY.RECONVERGENT B0, `(.L_x_0) ;  /* 0x0000018000007945 */ /* 0x000fe80003800200 */
[----:B------:R-:W-:Y:S05]  /*11f0*/  @P5 BRA `(.L_x_1) ;  /* 0x0000000000585947 */ /* 0x000fea0003800000 */
[----:B------:R-:W-:Y:S01]  /*1200*/  ISETP.NE.AND P6, PT, R62, RZ, PT ;  /* 0x000000ff3e00720c */ /* 0x000fe20003fc5270 */
[----:B------:R-:W-:Y:S01]  /*1210*/  BSSY.RECONVERGENT B1, `(.L_x_2) ;  /* 0x0000006000017945 */ /* 0x000fe20003800200 */
[----:B------:R-:W-:-:S11]  /*1220*/  HFMA2 R17, -RZ, RZ, 0, 0 ;  /* 0x00000000ff117431 */ /* 0x000fd600000001ff */
[----:B------:R-:W-:Y:S05]  /*1230*/  @P6 BRA `(.L_x_3) ;  /* 0x00000000000c6947 */ /* 0x000fea0003800000 */
[----:B------:R-:W-:-:S04]  /*1240*/  IMAD R17, R4, 0x498, R53 ;  /* 0x0000049804117824 */ /* 0x000fc800078e0235 */
[----:B0-----:R-:W-:-:S06]  /*1250*/  IMAD.WIDE.U32 R16, R17, 0x4, R14 ;  /* 0x0000000411107825 */ /* 0x001fcc00078e000e */
[----:B------:R1:W5:Y:S02]  /*1260*/  LDG.E.CONSTANT R17, desc[UR4][R16.64] ;  /* 0x0000000410117981 */ /* 0x000364000c1e9900 */
.L_x_3:
[----:B------:R-:W-:Y:S05]  /*1270*/  BSYNC.RECONVERGENT B1 ;  /* 0x0000000000017941 */ /* 0x000fea0003800200 */
.L_x_2:
[----:B-----5:R2:W-:Y:S01]  /*1280*/  STS [R40], R17 ;  /* 0x0000001128007388 */ /* 0x0205e20000000800 */
[----:B------:R-:W-:-:S13]  /*1290*/  ISETP.NE.AND P5, PT, R42, 0xd7, PT ;  /* 0x000000d72a00780c */ /* 0x000fda0003fa5270 */
[----:B--2---:R-:W-:Y:S05]  /*12a0*/  @!P5 BRA `(.L_x_1) ;  /* 0x00000000002cd947 */ /* 0x004fea0003800000 */
[----:B------:R-:W-:Y:S01]  /*12b0*/  ISETP.NE.AND P6, PT, R61, RZ, PT ;  /* 0x000000ff3d00720c */ /* 0x000fe20003fc5270 */
[----:B------:R-:W-:Y:S01]  /*12c0*/  BSSY.RECONVERGENT B1, `(.L_x_4) ;  /* 0x0000006000017945 */ /* 0x000fe20003800200 */
[----:B------:R-:W-:-:S11]  /*12d0*/  MOV R17, RZ ;  /* 0x000000ff00117202 */ /* 0x000fd60000000f00 */
[----:B------:R-:W-:Y:S05]  /*12e0*/  @P6 BRA `(.L_x_5) ;  /* 0x00000000000c6947 */ /* 0x000fea0003800000 */
[----:B------:R-:W-:-:S04]  /*12f0*/  IMAD R17, R4, 0x498, R51 ;  /* 0x0000049804117824 */ /* 0x000fc800078e0233 */
[----:B01----:R-:W-:-:S06]  /*1300*/  IMAD.WIDE.U32 R16, R17, 0x4, R14 ;  /* 0x0000000411107825 */ /* 0x003fcc00078e000e */
[----:B------:R2:W5:Y:S02]  /*1310*/  LDG.E.CONSTANT R17, desc[UR4][R16.64] ;  /* 0x0000000410117981 */ /* 0x000564000c1e9900 */
.L_x_5:
[----:B------:R-:W-:Y:S05]  /*1320*/  BSYNC.RECONVERGENT B1 ;  /* 0x0000000000017941 */ /* 0x000fea0003800200 */
.L_x_4:
[----:B-----5:R3:W-:Y:S01]  /*1330*/  STS [R40+0x4], R17 ;  /* 0x0000041128007388 */ /* 0x0207e20000000800 */
[----:B------:R-:W-:-:S04]  /*1340*/  PLOP3.LUT P5, PT, PT, PT, PT, 0x80, 0x8 ;  /* 0x000000000008781c */ /* 0x000fc80003faf070 */
[----:B------:R-:W-:-:S09]  /*1350*/  P2R R68, PR, RZ, 0x20 ;  /* 0x00000020ff447803 */ /* 0x000fd20000000000 */
.L_x_1:
[----:B------:R-:W-:Y:S05]  /*1360*/  BSYNC.RECONVERGENT B0 ;  /* 0x0000000000007941 */ /* 0x000fea0003800200 */
.L_x_0:
[----:B------:R-:W4:Y:S01]  /*1370*/  S2R R12, SR_TID.Y ;  /* 0x00000000000c7919 */ /* 0x000f220000002200 */
[----:B------:R-:W-:Y:S01]  /*1380*/  ISETP.GT.U32.AND P5, PT, R42, 0xd5, PT ;  /* 0x000000d52a00780c */ /* 0x000fe20003fa4070 */
[----:B------:R-:W-:Y:S03]  /*1390*/  BSSY.RECONVERGENT B0, `(.L_x_6) ;  /* 0x000000d000007945 */ /* 0x000fe60003800200 */
[----:B----4-:R-:W-:-:S04]  /*13a0*/  ISETP.GT.U32.OR P6, PT, R12, 0x5, P5 ;  /* 0x000000050c00780c */ /* 0x010fc80002fc4470 */
[----:B------:R-:W-:-:S09]  /*13b0*/  P2R R67, PR, RZ, 0x40 ;  /* 0x00000040ff437803 */ /* 0x000fd20000000000 */
[----:B------:R-:W-:Y:S05]  /*13c0*/  @P6 BRA `(.L_x_7) ;  /* 0x0000000000246947 */ /* 0x000fea0003800000 */
[----:B------:R-:W-:Y:S01]  /*13d0*/  ISETP.NE.AND P6, PT, R60, RZ, PT ;  /* 0x000000ff3c00720c */ /* 0x000fe20003fc5270 */
[----:B------:R-:W-:Y:S01]  /*13e0*/  BSSY.RECONVERGENT B1, `(.L_x_8) ;  /* 0x0000006000017945 */ /* 0x000fe20003800200 */
[----:B---3--:R-:W-:-:S11]  /*13f0*/  HFMA2 R17, -RZ, RZ, 0, 0 ;  /* 0x00000000ff117431 */ /* 0x008fd600000001ff */
[----:B------:R-:W-:Y:S05]  /*1400*/  @P6 BRA `(.L_x_9) ;  /* 0x00000000000c6947 */ /* 0x000fea0003800000 */
[----:B------:R-:W-:-:S04]  /*1410*/  IMAD R17, R4, 0x498, R49 ;  /* 0x0000049804117824 */ /* 0x000fc800078e0231 */
[----:B012---:R-:W-:-:S06]  /*1420*/  IMAD.WIDE.U32 R16, R17, 0x4, R14 ;  /* 0x0000000411107825 */ /* 0x007fcc00078e000e */
[----:B------:R3:W5:Y:S02]  /*1430*/  LDG.E.CONSTANT R17, desc[UR4][R16.64] ;  /* 0x0000000410117981 */ /* 0x000764000c1e9900 */
.L_x_9:
[----:B------:R-:W-:Y:S05]  /*1440*/  BSYNC.RECONVERGENT B1 ;  /* 0x0000000000017941 */ /* 0x000fea0003800200 */
.L_x_8:
[----:B-----5:R4:W-:Y:S02]  /*1450*/  STS [R40+0x8], R17 ;  /* 0x0000081128007388 */ /* 0x0209e40000000800 */
.L_x_7:
[----:B------:R-:W-:Y:S05]  /*1460*/  BSYNC.RECONVERGENT B0 ;  /* 0x0000000000007941 */ /* 0x000fea0003800200 */
.L_x_6:
[----:B------:R-:W-:Y:S01]  /*1470*/  ISETP.GT.U32.AND P5, PT, R42, 0xd4, PT ;  /* 0x000000d42a00780c */ /* 0x000fe20003fa4070 */
[----:B------:R-:W-:Y:S03]  /*1480*/  BSSY.RECONVERGENT B0, `(.L_x_10) ;  /* 0x000000d000007945 */ /* 0x000fe60003800200 */
[----:B------:R-:W-:-:S04]  /*1490*/  ISETP.GT.U32.OR P6, PT, R12, 0x5, P5 ;  /* 0x000000050c00780c */ /* 0x000fc80002fc4470 */
[----:B------:R-:W-:-:S09]  /*14a0*/  P2R R66, PR, RZ, 0x40 ;  /* 0x00000040ff427803 */ /* 0x000fd20000000000 */
[----:B------:R-:W-:Y:S05]  /*14b0*/  @P6 BRA `(.L_x_11) ;  /* 0x0000000000246947 */ /* 0x000fea0003800000 */
[----:B------:R-:W-:Y:S01]  /*14c0*/  ISETP.NE.AND P6, PT, R59, RZ, PT ;  /* 0x000000ff3b00720c */ /* 0x000fe20003fc5270 */
[----:B------:R-:W-:Y:S01]  /*14d0*/  BSSY.RECONVERGENT B1, `(.L_x_12) ;  /* 0x0000006000017945 */ /* 0x000fe20003800200 */
[----:B---34-:R-:W-:-:S11]  /*14e0*/  MOV R17, RZ ;  /* 0x000000ff00117202 */ /* 0x018fd60000000f00 */
[----:B------:R-:W-:Y:S05]  /*14f0*/  @P6 BRA `(.L_x_13) ;  /* 0x00000000000c6947 */ /* 0x000fea0003800000 */
[----:B------:R-:W-:-:S04]  /*1500*/  IMAD R17, R4, 0x498, R47 ;  /* 0x0000049804117824 */ /* 0x000fc800078e022f */
[----:B012---:R-:W-:-:S06]  /*1510*/  IMAD.WIDE.U32 R16, R17, 0x4, R14 ;  /* 0x0000000411107825 */ /* 0x007fcc00078e000e */
[----:B------:R3:W5:Y:S02]  /*1520*/  LDG.E.CONSTANT R17, desc[UR4][R16.64] ;  /* 0x0000000410117981 */ /* 0x000764000c1e9900 */
.L_x_13:
[----:B------:R-:W-:Y:S05]  /*1530*/  BSYNC.RECONVERGENT B1 ;  /* 0x0000000000017941 */ /* 0x000fea0003800200 */
.L_x_12:
[----:B-----5:R4:W-:Y:S02]  /*1540*/  STS [R40+0xc], R17 ;  /* 0x00000c1128007388 */ /* 0x0209e40000000800 */
.L_x_11:
[----:B------:R-:W-:Y:S05]  /*1550*/  BSYNC.RECONVERGENT B0 ;  /* 0x0000000000007941 */ /* 0x000fea0003800200 */
.L_x_10:
[----:B------:R-:W-:Y:S01]  /*1560*/  ISETP.GT.U32.AND P5, PT, R42, 0xd3, PT ;  /* 0x000000d32a00780c */ /* 0x000fe20003fa4070 */
[----:B------:R-:W-:Y:S03]  /*1570*/  BSSY.RECONVERGENT B0, `(.L_x_14) ;  /* 0x000000d000007945 */ /* 0x000fe60003800200 */
[----:B------:R-:W-:-:S04]  /*1580*/  ISETP.GT.U32.OR P6, PT, R12, 0x5, P5 ;  /* 0x000000050c00780c */ /* 0x000fc80002fc4470 */
[----:B------:R-:W-:-:S09]  /*1590*/  P2R R65, PR, RZ, 0x40 ;  /* 0x00000040ff417803 */ /* 0x000fd20000000000 */
[----:B------:R-:W-:Y:S05]  /*15a0*/  @P6 BRA `(.L_x_15) ;  /* 0x0000000000246947 */ /* 0x000fea0003800000 */
[----:B------:R-:W-:Y:S01]  /*15b0*/  ISETP.NE.AND P6, PT, R58, RZ, PT ;  /* 0x000000ff3a00720c */ /* 0x000fe20003fc5270 */
[----:B------:R-:W-:Y:S01]  /*15c0*/  BSSY.RECONVERGENT B1, `(.L_x_16) ;  /* 0x0000006000017945 */ /* 0x000fe20003800200 */
[----:B---34-:R-:W-:-:S11]  /*15d0*/  HFMA2 R17, -RZ, RZ, 0, 0 ;  /* 0x00000000ff117431 */ /* 0x018fd600000001ff */
[----:B------:R-:W-:Y:S05]  /*15e0*/  @P6 BRA `(.L_x_17) ;  /* 0x00000000000c6947 */ /* 0x000fea0003800000 */
[----:B------:R-:W-:-:S04]  /*15f0*/  IMAD R17, R4, 0x498, R45 ;  /* 0x0000049804117824 */ /* 0x000fc800078e022d */
[----:B012---:R-:W-:-:S06]  /*1600*/  IMAD.WIDE.U32 R16, R17, 0x4, R14 ;  /* 0x0000000411107825 */ /* 0x007fcc00078e000e */
[----:B------:R3:W5:Y:S02]  /*1610*/  LDG.E.CONSTANT R17, desc[UR4][R16.64] ;  /* 0x0000000410117981 */ /* 0x000764000c1e9900 */
.L_x_17:
[----:B------:R-:W-:Y:S05]  /*1620*/  BSYNC.RECONVERGENT B1 ;  /* 0x0000000000017941 */ /* 0x000fea0003800200 */
.L_x_16:
[----:B-----5:R4:W-:Y:S02]  /*1630*/  STS [R40+0x10], R17 ;  /* 0x0000101128007388 */ /* 0x0209e40000000800 */
.L_x_15:
[----:B------:R-:W-:Y:S05]  /*1640*/  BSYNC.RECONVERGENT B0 ;  /* 0x0000000000007941 */ /* 0x000fea0003800200 */
.L_x_14:
        /* <DEDUP_REMOVED lines=12> */
.L_x_21:
[----:B------:R-:W-:Y:S05]  /*1710*/  BSYNC.RECONVERGENT B1 ;  /* 0x0000000000017941 */ /* 0x000fea0003800200 */
.L_x_20:
[----:B-----5:R4:W-:Y:S02]  /*1720*/  STS [R40+0x14], R17 ;  /* 0x0000141128007388 */ /* 0x0209e40000000800 */
.L_x_19:
[----:B------:R-:W-:Y:S05]  /*1730*/  BSYNC.RECONVERGENT B0 ;  /* 0x0000000000007941 */ /* 0x000fea0003800200 */
.L_x_18:
        /* <DEDUP_REMOVED lines=10> */
[----:B0-----:R-:W-:-:S05]  /*17e0*/  IMAD.WIDE.U32 R14, R17, 0x4, R14 ;  /* 0x00000004110e7825 */ /* 0x001fca00078e000e */
[----:B------:R3:W5:Y:S02]  /*17f0*/  LDG.E.CONSTANT R17, desc[UR4][R14.64] ;  /* 0x000000040e117981 */ /* 0x000764000c1e9900 */
.L_x_25:
[----:B------:R-:W-:Y:S05]  /*1800*/  BSYNC.RECONVERGENT B1 ;  /* 0x0000000000017941 */ /* 0x000fea0003800200 */
.L_x_24:
[----:B-----5:R4:W-:Y:S02]  /*1810*/  STS [R40+0x18], R17 ;  /* 0x0000181128007388 */ /* 0x0209e40000000800 */
.L_x_23:
[----:B------:R-:W-:Y:S05]  /*1820*/  BSYNC.RECONVERGENT B0 ;  /* 0x0000000000007941 */ /* 0x000fea0003800200 */
.L_x_22:
[----:B------:R-:W5:Y:S01]  /*1830*/  LDC.64 R70, c[0x0][0x388] ;  /* 0x0000e200ff467b82 */ /* 0x000f620000000a00 */
[----:B0--3--:R-:W-:-:S04]  /*1840*/  IMAD R15, R4, 0xd8, R39 ;  /* 0x000000d8040f7824 */ /* 0x009fc800078e0227 */
[----:B-----5:R-:W-:-:S05]  /*1850*/  IMAD.WIDE.U32 R70, R15, 0x4, R70 ;  /* 0x000000040f467825 */ /* 0x020fca00078e0046 */
[----:B------:R-:W3:Y:S04]  /*1860*/  LDG.E.CONSTANT R15, desc[UR4][R70.64] ;  /* 0x00000004460f7981 */ /* 0x000ee8000c1e9900 */
[----:B----4-:R-:W4:Y:S04]  /*1870*/  LDG.E.CONSTANT R17, desc[UR4][R70.64+0xc] ;  /* 0x00000c0446117981 */ /* 0x010f28000c1e9900 */
[----:B------:R-:W5:Y:S04]  /*1880*/  LDG.E.CONSTANT R19, desc[UR4][R70.64+0x18] ;  /* 0x0000180446137981 */ /* 0x000f68000c1e9900 */
[----:B------:R-:W2:Y:S04]  /*1890*/  LDG.E.CONSTANT R21, desc[UR4][R70.64+0x24] ;  /* 0x0000240446157981 */ /* 0x000ea8000c1e9900 */
[----:B------:R-:W2:Y:S04]  /*18a0*/  LDG.E.CONSTANT R23, desc[UR4][R70.64+0x30] ;  /* 0x0000300446177981 */ /* 0x000ea8000c1e9900 */
[----:B------:R-:W2:Y:S04]  /*18b0*/  LDG.E.CONSTANT R25, desc[UR4][R70.64+0x3c] ;  /* 0x00003c0446197981 */ /* 0x000ea8000c1e9900 */
[----:B------:R-:W2:Y:S04]  /*18c0*/  @P0 LDG.E.CONSTANT R27, desc[UR4][R70.64+0x48] ;  /* 0x00004804461b0981 */ /* 0x000ea8000c1e9900 */
[----:B------:R-:W2:Y:S04]  /*18d0*/  @P1 LDG.E.CONSTANT R29, desc[UR4][R70.64+0x54] ;  /* 0x00005404461d1981 */ /* 0x000ea8000c1e9900 */
[----:B------:R-:W2:Y:S04]  /*18e0*/  @P2 LDG.E.CONSTANT R31, desc[UR4][R70.64+0x60] ;  /* 0x00006004461f2981 */ /* 0x000ea8000c1e9900 */
[----:B------:R-:W2:Y:S04]  /*18f0*/  @P3 LDG.E.CONSTANT R69, desc[UR4][R70.64+0x6c] ;  /* 0x00006c0446453981 */ /* 0x000ea8000c1e9900 */
[----:B------:R-:W2:Y:S01]  /*1900*/  @P4 LDG.E.CONSTANT R73, desc[UR4][R70.64+0x78] ;  /* 0x0000780446494981 */ /* 0x000ea2000c1e9900 */
[----:B------:R-:W-:Y:S01]  /*1910*/  ISETP.GT.U32.AND P5, PT, R42, 0xd7, PT ;  /* 0x000000d72a00780c */ /* 0x000fe20003fa4070 */
[----:B------:R-:W-:Y:S02]  /*1920*/  BSSY.RECONVERGENT B0, `(.L_x_26) ;  /* 0x00000bc000007945 */ /* 0x000fe40003800200 */
[----:B---3--:R-:W-:Y:S04]  /*1930*/  STS [R38], R15 ;  /* 0x0000000f26007388 */ /* 0x008fe80000000800 */
[----:B----4-:R-:W-:Y:S04]  /*1940*/  STS [R38+0x4], R17 ;  /* 0x0000041126007388 */ /* 0x010fe80000000800 */
[----:B-----5:R-:W-:Y:S04]  /*1950*/  STS [R38+0x8], R19 ;  /* 0x0000081326007388 */ /* 0x020fe80000000800 */
[----:B--2---:R-:W-:Y:S04]  /*1960*/  STS [R38+0xc], R21 ;  /* 0x00000c1526007388 */ /* 0x004fe80000000800 */
[----:B------:R-:W-:Y:S04]  /*1970*/  STS [R38+0x10], R23 ;  /* 0x0000101726007388 */ /* 0x000fe80000000800 */
[----:B------:R-:W-:Y:S04]  /*1980*/  STS [R38+0x14], R25 ;  /* 0x0000141926007388 */ /* 0x000fe80000000800 */
[----:B------:R-:W-:Y:S04]  /*1990*/  @P0 STS [R38+0x18], R27 ;  /* 0x0000181b26000388 */ /* 0x000fe80000000800 */
[----:B------:R-:W-:Y:S04]  /*19a0*/  @P1 STS [R38+0x1c], R29 ;  /* 0x00001c1d26001388 */ /* 0x000fe80000000800 */
[----:B------:R-:W-:Y:S04]  /*19b0*/  @P2 STS [R38+0x20], R31 ;  /* 0x0000201f26002388 */ /* 0x000fe80000000800 */
[----:B------:R-:W-:Y:S04]  /*19c0*/  @P3 STS [R38+0x24], R69 ;  /* 0x0000244526003388 */ /* 0x000fe80000000800 */
[----:B------:R-:W-:Y:S01]  /*19d0*/  @P4 STS [R38+0x28], R73 ;  /* 0x0000284926004388 */ /* 0x000fe20000000800 */
[----:B------:R-:W-:Y:S06]  /*19e0*/  BAR.SYNC.DEFER_BLOCKING 0x0 ;  /* 0x0000000000007b1d */ /* 0x000fec0000010000 */
[----:B------:R-:W-:Y:S04]  /*19f0*/  LDS R14, [R37] ;  /* 0x00000000250e7984 */ /* 0x000fe80000000800 */
[----:B-1----:R-:W0:Y:S04]  /*1a00*/  LDS.128 R16, [R36] ;  /* 0x0000000024107984 */ /* 0x002e280000000c00 */
[----:B------:R-:W1:Y:S04]  /*1a10*/  LDS R12, [R37+0x24] ;  /* 0x00002400250c7984 */ /* 0x000e680000000800 */
[----:B------:R-:W-:Y:S04]  /*1a20*/  LDS R15, [R37+0x48] ;  /* 0x00004800250f7984 */ /* 0x000fe80000000800 */
[----:B------:R-:W2:Y:S04]  /*1a30*/  LDS.128 R32, [R36+0x10] ;  /* 0x0000100024207984 */ /* 0x000ea80000000c00 */
[----:B------:R-:W-:Y:S04]  /*1a40*/  LDS R24, [R37+0x6c] ;  /* 0x00006c0025187984 */ /* 0x000fe80000000800 */
[----:B------:R-:W3:Y:S04]  /*1a50*/  LDS.128 R20, [R36+0x20] ;  /* 0x0000200024147984 */ /* 0x000ee80000000c00 */
[----:B------:R-:W-:Y:S04]  /*1a60*/  LDS R25, [R37+0x90] ;  /* 0x0000900025197984 */ /* 0x000fe80000000800 */
[----:B------:R-:W4:Y:S04]  /*1a70*/  LDS.128 R28, [R36+0x30] ;  /* 0x00003000241c7984 */ /* 0x000f280000000c00 */
[----:B------:R-:W5:Y:S04]  /*1a80*/  LDS R72, [R37+0xb4] ;  /* 0x0000b40025487984 */ /* 0x000f680000000800 */
[----:B------:R-:W-:Y:S01]  /*1a90*/  LDS R69, [R37+0xd8] ;  /* 0x0000d80025457984 */ /* 0x000fe20000000800 */
[----:B0-----:R-:W-:-:S03]  /*1aa0*/  FFMA R13, R14, R16, R13 ;  /* 0x000000100e0d7223 */ /* 0x001fc6000000000d */
[----:B------:R-:W-:Y:S01]  /*1ab0*/  LDS R16, [R37+0xfc] ;  /* 0x0000fc0025107984 */ /* 0x000fe20000000800 */
[----:B-1----:R-:W-:-:S04]  /*1ac0*/  FFMA R12, R12, R19, R13 ;  /* 0x000000130c0c7223 */ /* 0x002fc8000000000d */
[----:B--2---:R-:W-:Y:S02]  /*1ad0*/  FFMA R19, R15, R34, R12 ;  /* 0x000000220f137223 */ /* 0x004fe4000000000c */
[----:B------:R-:W0:Y:S04]  /*1ae0*/  LDS.128 R12, [R36+0x40] ;  /* 0x00004000240c7984 */ /* 0x000e280000000c00 */
[----:B------:R-:W-:Y:S01]  /*1af0*/  LDS R34, [R37+0x4] ;  /* 0x0000040025227984 */ /* 0x000fe20000000800 */
[----:B---3--:R-:W-:-:S03]  /*1b00*/  FFMA R24, R24, R21, R19 ;  /* 0x0000001518187223 */ /* 0x008fc60000000013 */
[----:B------:R-:W-:Y:S01]  /*1b10*/  LDS R21, [R37+0x70] ;  /* 0x0000700025157984 */ /* 0x000fe20000000800 */
[----:B----4-:R-:W-:-:S03]  /*1b20*/  FFMA R19, R25, R28, R24 ;  /* 0x0000001c19137223 */ /* 0x010fc60000000018 */
[----:B------:R-:W1:Y:S01]  /*1b30*/  LDS.128 R24, [R36+0x50] ;  /* 0x0000500024187984 */ /* 0x000e620000000c00 */
[----:B-----5:R-:W-:-:S03]  /*1b40*/  FFMA R72, R72, R31, R19 ;  /* 0x0000001f48487223 */ /* 0x020fc60000000013 */
[----:B------:R-:W2:Y:S04]  /*1b50*/  LDS R19, [R37+0x28] ;  /* 0x0000280025137984 */ /* 0x000ea80000000800 */
[----:B------:R-:W3:Y:S04]  /*1b60*/  LDS R28, [R37+0x4c] ;  /* 0x00004c00251c7984 */ /* 0x000ee80000000800 */
[----:B------:R-:W-:Y:S01]  /*1b70*/  LDS R31, [R37+0xb8] ;  /* 0x0000b800251f7984 */ /* 0x000fe20000000800 */
[----:B0-----:R-:W-:-:S03]  /*1b80*/  FFMA R69, R69, R14, R72 ;  /* 0x0000000e45457223 */ /* 0x001fc60000000048 */
[----:B------:R-:W0:Y:S04]  /*1b90*/  LDS R14, [R37+0x94] ;  /* 0x00009400250e7984 */ /* 0x000e280000000800 */
[----:B------:R-:W-:Y:S01]  /*1ba0*/  LDS R72, [R37+0x1d4] ;  /* 0x0001d40025487984 */ /* 0x000fe20000000800 */
[----:B-1----:R-:W-:-:S03]  /*1bb0*/  FFMA R25, R16, R25, R69 ;  /* 0x0000001910197223 */ /* 0x002fc60000000045 */
[----:B------:R-:W1:Y:S01]  /*1bc0*/  LDS R16, [R37+0xdc] ;  /* 0x0000dc0025107984 */ /* 0x000e620000000800 */
[----:B------:R-:W-:-:S03]  /*1bd0*/  FFMA R34, R34, R17, R25 ;  /* 0x0000001122227223 */ /* 0x000fc60000000019 */
[----:B------:R-:W4:Y:S01]  /*1be0*/  LDS R17, [R37+0x100] ;  /* 0x0001000025117984 */ /* 0x000f220000000800 */
[----:B--2---:R-:W-:-:S03]  /*1bf0*/  FFMA R19, R19, R32, R34 ;  /* 0x0000002013137223 */ /* 0x004fc60000000022 */
[----:B------:R-:W-:Y:S01]  /*1c00*/  LDS R34, [R37+0x104] ;  /* 0x0001040025227984 */ /* 0x000fe20000000800 */
[----:B---3--:R-:W-:-:S03]  /*1c10*/  FFMA R32, R28, R35, R19 ;  /* 0x000000231c207223 */ /* 0x008fc60000000013 */
[----:B------:R-:W2:Y:S01]  /*1c20*/  LDS R19, [R37+0x8] ;  /* 0x0000080025137984 */ /* 0x000ea20000000800 */
[----:B------:R-:W-:-:S03]  /*1c30*/  FFMA R25, R21, R22, R32 ;  /* 0x0000001615197223 */ /* 0x000fc60000000020 */
[----:B------:R-:W3:Y:S04]  /*1c40*/  LDS R28, [R37+0x2c] ;  /* 0x00002c00251c7984 */ /* 0x000ee80000000800 */
[----:B------:R-:W5:Y:S04]  /*1c50*/  LDS R21, [R37+0x50] ;  /* 0x0000500025157984 */ /* 0x000f680000000800 */
[----:B------:R-:W5:Y:S01]  /*1c60*/  LDS R22, [R37+0x74] ;  /* 0x0000740025167984 */ /* 0x000f620000000800 */
[----:B0-----:R-:W-:-:S03]  /*1c70*/  FFMA R32, R14, R29, R25 ;  /* 0x0000001d0e207223 */ /* 0x001fc60000000019 */
[----:B------:R-:W0:Y:S01]  /*1c80*/  LDS R25, [R37+0x98] ;  /* 0x0000980025197984 */ /* 0x000e220000000800 */
[----:B------:R-:W-:-:S03]  /*1c90*/  FFMA R31, R31, R12, R32 ;  /* 0x0000000c1f1f7223 */ /* 0x000fc60000000020 */
[----:B------:R-:W0:Y:S04]  /*1ca0*/  LDS R14, [R37+0xbc] ;  /* 0x0000bc00250e7984 */ /* 0x000e280000000800 */
[----:B------:R-:W0:Y:S01]  /*1cb0*/  LDS R35, [R37+0xe0] ;  /* 0x0000e00025237984 */ /* 0x000e220000000800 */
[----:B-1----:R-:W-:-:S03]  /*1cc0*/  FFMA R16, R16, R15, R31 ;  /* 0x0000000f10107223 */ /* 0x002fc6000000001f */
[----:B------:R-:W-:Y:S01]  /*1cd0*/  LDS R29, [R37+0x120] ;  /* 0x00012000251d7984 */ /* 0x000fe20000000800 */
[----:B----4-:R-:W-:-:S03]  /*1ce0*/  FFMA R16, R17, R26, R16 ;  /* 0x0000001a11107223 */ /* 0x010fc60000000010 */
[----:B------:R-:W-:Y:S04]  /*1cf0*/  LDS R31, [R37+0x168] ;  /* 0x00016800251f7984 */ /* 0x000fe80000000800 */
[----:B------:R-:W-:Y:S01]  /*1d00*/  LDS R32, [R37+0x18c] ;  /* 0x00018c0025207984 */ /* 0x000fe20000000800 */
[----:B--2---:R-:W-:-:S03]  /*1d10*/  FFMA R19, R19, R18, R16 ;  /* 0x0000001213137223 */ /* 0x004fc60000000010 */
[----:B------:R-:W-:Y:S01]  /*1d20*/  LDS R69, [R37+0x148] ;  /* 0x0001480025457984 */ /* 0x000fe20000000800 */
[----:B---3--:R-:W-:-:S03]  /*1d30*/  FFMA R28, R28, R33, R19 ;  /* 0x000000211c1c7223 */ /* 0x008fc60000000013 */
[----:B------:R-:W1:Y:S01]  /*1d40*/  LDS.128 R16, [R36+0x60] ;  /* 0x0000600024107984 */ /* 0x000e620000000c00 */
[----:B-----5:R-:W-:-:S03]  /*1d50*/  FFMA R21, R21, R20, R28 ;  /* 0x0000001415157223 */ /* 0x020fc6000000001c */
[----:B------:R-:W2:Y:S01]  /*1d60*/  LDS R28, [R37+0x144] ;  /* 0x00014400251c7984 */ /* 0x000ea20000000800 */
[----:B------:R-:W-:-:S03]  /*1d70*/  FFMA R12, R22, R23, R21 ;  /* 0x00000017160c7223 */ /* 0x000fc60000000015 */
[----:B------:R-:W3:Y:S01]  /*1d80*/  LDS.128 R20, [R36+0x70] ;  /* 0x0000700024147984 */ /* 0x000ee20000000c00 */
[----:B0-----:R-:W-:-:S03]  /*1d90*/  FFMA R25, R25, R30, R12 ;  /* 0x0000001e19197223 */ /* 0x001fc6000000000c */
[----:B------:R-:W-:Y:S01]  /*1da0*/  LDS R33, [R37+0x1b0] ;  /* 0x0001b00025217984 */ /* 0x000fe20000000800 */
[----:B------:R-:W-:-:S04]  /*1db0*/  FFMA R14, R14, R13, R25 ;  /* 0x0000000d0e0e7223 */ /* 0x000fc80000000019 */
[----:B------:R-:W-:Y:S02]  /*1dc0*/  FFMA R35, R35, R24, R14 ;  /* 0x0000001823237223 */ /* 0x000fe4000000000e */
[----:B------:R-:W0:Y:S02]  /*1dd0*/  LDS.128 R12, [R36+0x80] ;  /* 0x00008000240c7984 */ /* 0x000e240000000c00 */
[----:B------:R-:W-:Y:S02]  /*1de0*/  FFMA R34, R34, R27, R35 ;  /* 0x0000001b22227223 */ /* 0x000fe40000000023 */
[----:B------:R-:W4:Y:S02]  /*1df0*/  LDS.128 R24, [R36+0x90] ;  /* 0x0000900024187984 */ /* 0x000f240000000c00 */
[----:B-1----:R-:W-:Y:S02]  /*1e00*/  FFMA R29, R29, R16, R34 ;  /* 0x000000101d1d7223 */ /* 0x002fe40000000022 */
[----:B------:R-:W-:Y:S02]  /*1e10*/  LDS R16, [R37+0x21c] ;  /* 0x00021c0025107984 */ /* 0x000fe40000000800 */
[----:B--2---:R-:W-:-:S02]  /*1e20*/  FFMA R28, R28, R19, R29 ;  /* 0x000000131c1c7223 */ /* 0x004fc4000000001d */
[----:B------:R-:W-:Y:S02]  /*1e30*/  LDS R19, [R37+0x1f8] ;  /* 0x0001f80025137984 */ /* 0x000fe40000000800 */
[----:B---3--:R-:W-:Y:S02]  /*1e40*/  FFMA R35, R31, R22, R28 ;  /* 0x000000161f237223 */ /* 0x008fe4000000001c */
[----:B------:R-:W1:Y:S02]  /*1e50*/  LDS.128 R28, [R36+0xa0] ;  /* 0x0000a000241c7984 */ /* 0x000e640000000c00 */
[----:B0-----:R-:W-:-:S04]  /*1e60*/  FFMA R32, R32, R13, R35 ;  /* 0x0000000d20207223 */ /* 0x001fc80000000023 */
[----:B----4-:R-:W-:Y:S02]  /*1e70*/  FFMA R13, R33, R24, R32 ;  /* 0x00000018210d7223 */ /* 0x010fe40000000020 */
[----:B------:R-:W0:Y:S02]  /*1e80*/  LDS.128 R32, [R36+0xb0] ;  /* 0x0000b00024207984 */ /* 0x000e240000000c00 */
[----:B------:R-:W-:Y:S02]  /*1e90*/  FFMA R22, R72, R27, R13 ;  /* 0x0000001b48167223 */ /* 0x000fe4000000000d */
[----:B------:R-:W2:Y:S04]  /*1ea0*/  LDS R72, [R37+0x124] ;  /* 0x0001240025487984 */ /* 0x000ea80000000800 */
[----:B------:R-:W-:Y:S04]  /*1eb0*/  LDS R13, [R37+0x190] ;  /* 0x00019000250d7984 */ /* 0x000fe80000000800 */
[----:B------:R-:W-:Y:S04]  /*1ec0*/  LDS R24, [R37+0x1b4] ;  /* 0x0001b40025187984 */ /* 0x000fe80000000800 */
[----:B------:R-:W-:Y:S01]  /*1ed0*/  LDS R27, [R37+0x1d8] ;  /* 0x0001d800251b7984 */ /* 0x000fe20000000800 */
[----:B-1----:R-:W-:-:S03]  /*1ee0*/  FFMA R19, R19, R30, R22 ;  /* 0x0000001e13137223 */ /* 0x002fc60000000016 */
[----:B------:R-:W1:Y:S01]  /*1ef0*/  LDS R22, [R37+0x16c] ;  /* 0x00016c0025167984 */ /* 0x000e620000000800 */
[----:B0-----:R-:W-:-:S03]  /*1f00*/  FFMA R19, R16, R33, R19 ;  /* 0x0000002110137223 */ /* 0x001fc60000000013 */
[----:B------:R-:W0:Y:S01]  /*1f10*/  LDS R16, [R37+0x1fc] ;  /* 0x0001fc0025107984 */ /* 0x000e220000000800 */
[----:B--2---:R-:W-:-:S03]  /*1f20*/  FFMA R72, R72, R17, R19 ;  /* 0x0000001148487223 */ /* 0x004fc60000000013 */
[----:B------:R-:W2:Y:S01]  /*1f30*/  LDS R17, [R37+0x220] ;  /* 0x0002200025117984 */ /* 0x000ea20000000800 */
[----:B------:R-:W-:-:S03]  /*1f40*/  FFMA R69, R69, R20, R72 ;  /* 0x0000001445457223 */ /* 0x000fc60000000048 */
[----:B------:R-:W3:Y:S04]  /*1f50*/  LDS R19, [R37+0x128] ;  /* 0x0001280025137984 */ /* 0x000ee80000000800 */
[----:B------:R-:W-:Y:S04]  /*1f60*/  LDS R33, [R37+0x288] ;  /* 0x0002880025217984 */ /* 0x000fe80000000800 */
[----:B------:R-:W-:Y:S01]  /*1f70*/  LDS R72, [R37+0x2f4] ;  /* 0x0002f40025487984 */ /* 0x000fe20000000800 */
[----:B-1----:R-:W-:-:S03]  /*1f80*/  FFMA R20, R22, R23, R69 ;  /* 0x0000001716147223 */ /* 0x002fc60000000045 */
[----:B------:R-:W1:Y:S01]  /*1f90*/  LDS R22, [R37+0x14c] ;  /* 0x00014c0025167984 */ /* 0x000e620000000800 */
[----:B------:R-:W-:-:S03]  /*1fa0*/  FFMA R23, R13, R14, R20 ;  /* 0x0000000e0d177223 */ /* 0x000fc60000000014 */
[----:B------:R-:W4:Y:S01]  /*1fb0*/  LDS R13, [R37+0x170] ;  /* 0x00017000250d7984 */ /* 0x000f220000000800 */
[----:B------:R-:W-:-:S03]  /*1fc0*/  FFMA R24, R24, R25, R23 ;  /* 0x0000001918187223 */ /* 0x000fc60000000017 */
[----:B------:R-:W5:Y:S01]  /*1fd0*/  LDS R14, [R37+0x194] ;  /* 0x00019400250e7984 */ /* 0x000f620000000800 */
[----:B------:R-:W-:-:S03]  /*1fe0*/  FFMA R27, R27, R28, R24 ;  /* 0x0000001c1b1b7223 */ /* 0x000fc60000000018 */
[----:B------:R-:W5:Y:S01]  /*1ff0*/  LDS R23, [R37+0x1b8] ;  /* 0x0001b80025177984 */ /* 0x000f620000000800 */
[----:B0-----:R-:W-:-:S03]  /*2000*/  FFMA R16, R16, R31, R27 ;  /* 0x0000001f10107223 */ /* 0x001fc6000000001b */
[----:B------:R-:W0:Y:S01]  /*2010*/  LDS R20, [R37+0x1dc] ;  /* 0x0001dc0025147984 */ /* 0x000e220000000800 */
[----:B--2---:R-:W-:-:S03]  /*2020*/  FFMA R16, R17, R34, R16 ;  /* 0x0000002211107223 */ /* 0x004fc60000000010 */
[----:B------:R-:W2:Y:S01]  /*2030*/  LDS R25, [R37+0x200] ;  /* 0x0002000025197984 */ /* 0x000ea20000000800 */
[----:B---3--:R-:W-:-:S03]  /*2040*/  FFMA R19, R19, R18, R16 ;  /* 0x0000001213137223 */ /* 0x008fc60000000010 */
[----:B------:R-:W3:Y:S04]  /*2050*/  LDS R24, [R37+0x224] ;  /* 0x0002240025187984 */ /* 0x000ee80000000800 */
[----:B------:R-:W-:Y:S04]  /*2060*/  LDS R31, [R37+0x240] ;  /* 0x00024000251f7984 */ /* 0x000fe80000000800 */
[----:B------:R-:W-:Y:S01]  /*2070*/  LDS R28, [R37+0x264] ;  /* 0x00026400251c7984 */ /* 0x000fe20000000800 */
[----:B-1----:R-:W-:-:S03]  /*2080*/  FFMA R22, R22, R21, R19 ;  /* 0x0000001516167223 */ /* 0x002fc60000000013 */
[----:B------:R-:W1:Y:S01]  /*2090*/  LDS.128 R16, [R36+0xc0] ;  /* 0x0000c00024107984 */ /* 0x000e620000000c00 */
[----:B----4-:R-:W-:-:S04]  /*20a0*/  FFMA R13, R13, R12, R22 ;  /* 0x0000000c0d0d7223 */ /* 0x010fc80000000016 */
[----:B-----5:R-:W-:Y:S02]  /*20b0*/  FFMA R22, R14, R15, R13 ;  /* 0x0000000f0e167223 */ /* 0x020fe4000000000d */
[----:B------:R-:W4:Y:S02]  /*20c0*/  LDS.128 R12, [R36+0xd0] ;  /* 0x0000d000240c7984 */ /* 0x000f240000000c00 */
[----:B------:R-:W-:-:S04]  /*20d0*/  FFMA R23, R23, R26, R22 ;  /* 0x0000001a17177223 */ /* 0x000fc80000000016 */
[----:B0-----:R-:W-:-:S04]  /*20e0*/  FFMA R20, R20, R29, R23 ;  /* 0x0000001d14147223 */ /* 0x001fc80000000017 */
[----:B--2---:R-:W-:Y:S02]  /*20f0*/  FFMA R25, R25, R32, R20 ;  /* 0x0000002019197223 */ /* 0x004fe40000000014 */
[----:B------:R-:W-:Y:S02]  /*2100*/  LDS R32, [R37+0x2ac] ;  /* 0x0002ac0025207984 */ /* 0x000fe40000000800 */
[----:B---3--:R-:W-:Y:S02]  /*2110*/  FFMA R30, R24, R35, R25 ;  /* 0x00000023181e7223 */ /* 0x008fe40000000019 */
[----:B------:R-:W0:Y:S04]  /*2120*/  LDS.128 R20, [R36+0xe0] ;  /* 0x0000e00024147984 */ /* 0x000e280000000c00 */
[----:B------:R-:W-:Y:S04]  /*2130*/  LDS R35, [R37+0x2d0] ;  /* 0x0002d00025237984 */ /* 0x000fe80000000800 */
[----:B------:R-:W2:Y:S01]  /*2140*/  LDS.128 R24, [R36+0xf0] ;  /* 0x0000f00024187984 */ /* 0x000ea20000000c00 */
[----:B-1----:R-:W-:-:S03]  /*2150*/  FFMA R31, R31, R16, R30 ;  /* 0x000000101f1f7223 */ /* 0x002fc6000000001e */
[----:B------:R-:W-:Y:S01]  /*2160*/  LDS R16, [R37+0x244] ;  /* 0x0002440025107984 */ /* 0x000fe20000000800 */
[----:B------:R-:W-:-:S03]  /*2170*/  FFMA R28, R28, R19, R31 ;  /* 0x000000131c1c7223 */ /* 0x000fc6000000001f */
[----:B------:R-:W-:Y:S01]  /*2180*/  LDS R19, [R37+0x318] ;  /* 0x0003180025137984 */ /* 0x000fe20000000800 */
[----:B----4-:R-:W-:-:S03]  /*2190*/  FFMA R33, R33, R14, R28 ;  /* 0x0000000e21217223 */ /* 0x010fc6000000001c */
[----:B------:R-:W1:Y:S04]  /*21a0*/  LDS.128 R28, [R36+0x100] ;  /* 0x00010000241c7984 */ /* 0x000e680000000c00 */
[----:B------:R-:W-:Y:S01]  /*21b0*/  LDS R14, [R37+0x33c] ;  /* 0x00033c00250e7984 */ /* 0x000fe20000000800 */
[----:B0-----:R-:W-:-:S04]  /*21c0*/  FFMA R32, R32, R21, R33 ;  /* 0x0000001520207223 */ /* 0x001fc80000000021 */
[----:B--2---:R-:W-:Y:S02]  /*21d0*/  FFMA R21, R35, R24, R32 ;  /* 0x0000001823157223 */ /* 0x004fe40000000020 */
[----:B------:R-:W0:Y:S02]  /*21e0*/  LDS.128 R32, [R36+0x110] ;  /* 0x0001100024207984 */ /* 0x000e240000000c00 */
[----:B------:R-:W-:Y:S02]  /*21f0*/  FFMA R72, R72, R27, R21 ;  /* 0x0000001b48487223 */ /* 0x000fe40000000015 */
[----:B------:R-:W2:Y:S04]  /*2200*/  LDS R21, [R37+0x268] ;  /* 0x0002680025157984 */ /* 0x000ea80000000800 */
[----:B------:R-:W3:Y:S01]  /*2210*/  LDS R24, [R37+0x28c] ;  /* 0x00028c0025187984 */ /* 0x000ee20000000800 */
[----:B-1----:R-:W-:-:S03]  /*2220*/  FFMA R27, R19, R30, R72 ;  /* 0x0000001e131b7223 */ /* 0x002fc60000000048 */
[----:B------:R-:W1:Y:S01]  /*2230*/  LDS R19, [R37+0x2b0] ;  /* 0x0002b00025137984 */ /* 0x000e620000000800 */
[----:B0-----:R-:W-:-:S03]  /*2240*/  FFMA R27, R14, R33, R27 ;  /* 0x000000210e1b7223 */ /* 0x001fc6000000001b */
[----:B------:R-:W0:Y:S01]  /*2250*/  LDS R14, [R37+0x2d4] ;  /* 0x0002d400250e7984 */ /* 0x000e220000000800 */
[----:B------:R-:W-:-:S03]  /*2260*/  FFMA R16, R16, R17, R27 ;  /* 0x0000001110107223 */ /* 0x000fc6000000001b */
[----:B------:R-:W4:Y:S01]  /*2270*/  LDS R17, [R37+0x2f8] ;  /* 0x0002f80025117984 */ /* 0x000f220000000800 */
[----:B--2---:R-:W-:-:S03]  /*2280*/  FFMA R27, R21, R12, R16 ;  /* 0x0000000c151b7223 */ /* 0x004fc60000000010 */
[----:B------:R-:W2:Y:S01]  /*2290*/  LDS R12, [R37+0x31c] ;  /* 0x00031c00250c7984 */ /* 0x000ea20000000800 */
[----:B---3--:R-:W-:-:S03]  /*22a0*/  FFMA R24, R24, R15, R27 ;  /* 0x0000000f18187223 */ /* 0x008fc6000000001b */
[----:B------:R-:W3:Y:S04]  /*22b0*/  LDS R21, [R37+0x340] ;  /* 0x0003400025157984 */ /* 0x000ee80000000800 */
[----:B------:R-:W5:Y:S01]  /*22c0*/  LDS R15, [R37+0x248] ;  /* 0x00024800250f7984 */ /* 0x000f620000000800 */
[----:B-1----:R-:W-:-:S03]  /*22d0*/  FFMA R27, R19, R22, R24 ;  /* 0x00000016131b7223 */ /* 0x002fc60000000018 */
[----:B------:R-:W1:Y:S04]  /*22e0*/  LDS R16, [R37+0x26c] ;  /* 0x00026c0025107984 */ /* 0x000e680000000800 */
[----:B------:R-:W1:Y:S04]  /*22f0*/  LDS R19, [R37+0x290] ;  /* 0x0002900025137984 */ /* 0x000e680000000800 */
[----:B------:R-:W1:Y:S01]  /*2300*/  LDS R22, [R37+0x2b4] ;  /* 0x0002b40025167984 */ /* 0x000e620000000800 */
[----:B0-----:R-:W-:-:S03]  /*2310*/  FFMA R24, R14, R25, R27 ;  /* 0x000000190e187223 */ /* 0x001fc6000000001b */
[----:B------:R-:W0:Y:S01]  /*2320*/  LDS R25, [R37+0x2d8] ;  /* 0x0002d80025197984 */ /* 0x000e220000000800 */
[----:B----4-:R-:W-:-:S03]  /*2330*/  FFMA R27, R17, R28, R24 ;  /* 0x0000001c111b7223 */ /* 0x010fc60000000018 */
[----:B------:R-:W4:Y:S01]  /*2340*/  LDS R14, [R37+0x2fc] ;  /* 0x0002fc00250e7984 */ /* 0x000f220000000800 */
[----:B--2---:R-:W-:-:S03]  /*2350*/  FFMA R12, R12, R31, R27 ;  /* 0x0000001f0c0c7223 */ /* 0x004fc6000000001b */
[----:B------:R-:W2:Y:S01]  /*2360*/  LDS R17, [R37+0x320] ;  /* 0x0003200025117984 */ /* 0x000ea20000000800 */
[----:B---3--:R-:W-:-:S03]  /*2370*/  FFMA R12, R21, R34, R12 ;  /* 0x00000022150c7223 */ /* 0x008fc6000000000c */
[----:B------:R-:W3:Y:S01]  /*2380*/  LDS R24, [R37+0x344] ;  /* 0x0003440025187984 */ /* 0x000ee20000000800 */
[----:B-----5:R-:W-:-:S04]  /*2390*/  FFMA R15, R15, R18, R12 ;  /* 0x000000120f0f7223 */ /* 0x020fc8000000000c */
[----:B-1----:R-:W-:Y:S02]  /*23a0*/  FFMA R16, R16, R13, R15 ;  /* 0x0000000d10107223 */ /* 0x002fe4000000000f */
[----:B------:R-:W1:Y:S02]  /*23b0*/  LDC.64 R12, c[0x0][0x380] ;  /* 0x0000e000ff0c7b82 */ /* 0x000e640000000a00 */
[----:B------:R-:W-:-:S04]  /*23c0*/  FFMA R19, R19, R20, R16 ;  /* 0x0000001413137223 */ /* 0x000fc80000000010 */
[----:B------:R-:W-:-:S04]  /*23d0*/  FFMA R22, R22, R23, R19 ;  /* 0x0000001716167223 */ /* 0x000fc80000000013 */
[----:B0-----:R-:W-:-:S04]  /*23e0*/  FFMA R25, R25, R26, R22 ;  /* 0x0000001a19197223 */ /* 0x001fc80000000016 */
[----:B----4-:R-:W-:-:S04]  /*23f0*/  FFMA R14, R14, R29, R25 ;  /* 0x0000001d0e0e7223 */ /* 0x010fc80000000019 */
[----:B--2---:R-:W-:-:S04]  /*2400*/  FFMA R15, R17, R32, R14 ;  /* 0x00000020110f7223 */ /* 0x004fc8000000000e */
[----:B---3--:R-:W-:Y:S01]  /*2410*/  FFMA R15, R24, R35, R15 ;  /* 0x00000023180f7223 */ /* 0x008fe2000000000f */
[----:B------:R-:W-:Y:S06]  /*2420*/  BAR.SYNC.DEFER_BLOCKING 0x0 ;  /* 0x0000000000007b1d */ /* 0x000fec0000010000 */
[----:B------:R-:W-:Y:S05]  /*2430*/  @P5 BRA `(.L_x_27) ;  /* 0x0000000000285947 */ /* 0x000fea0003800000 */
[----:B------:R-:W-:Y:S01]  /*2440*/  ISETP.GT.U32.AND P6, PT, R5, 0x6, PT ;  /* 0x000000060500780c */ /* 0x000fe20003fc4070 */
[----:B------:R-:W-:Y:S01]  /*2450*/  BSSY.RECONVERGENT B1, `(.L_x_28) ;  /* 0x0000007000017945 */ /* 0x000fe20003800200 */
[----:B------:R-:W-:-:S11]  /*2460*/  MOV R17, RZ ;  /* 0x000000ff00117202 */ /* 0x000fd60000000f00 */
[----:B------:R-:W-:Y:S05]  /*2470*/  @P6 BRA `(.L_x_29) ;  /* 0x0000000000106947 */ /* 0x000fea0003800000 */
[----:B------:R-:W-:-:S05]  /*2480*/  IMAD R17, R4, 0x498, R53 ;  /* 0x0000049804117824 */ /* 0x000fca00078e0235 */
[----:B------:R-:W-:-:S05]  /*2490*/  IADD3 R17, PT, PT, R17, 0x1, RZ ;  /* 0x0000000111117810 */ /* 0x000fca0007ffe0ff */
[----:B-1----:R-:W-:-:S06]  /*24a0*/  IMAD.WIDE.U32 R16, R17, 0x4, R12 ;  /* 0x0000000411107825 */ /* 0x002fcc00078e000c */
[----:B------:R0:W5:Y:S02]  /*24b0*/  LDG.E.CONSTANT R17, desc[UR4][R16.64] ;  /* 0x0000000410117981 */ /* 0x000164000c1e9900 */
.L_x_29:
[----:B------:R-:W-:Y:S05]  /*24c0*/  BSYNC.RECONVERGENT B1 ;  /* 0x0000000000017941 */ /* 0x000fea0003800200 */
.L_x_28:
[----:B-----5:R2:W-:Y:S02]  /*24d0*/  STS [R40], R17 ;  /* 0x0000001128007388 */ /* 0x0205e40000000800 */
.L_x_27:
[----:B------:R-:W-:Y:S05]  /*24e0*/  BSYNC.RECONVERGENT B0 ;  /* 0x0000000000007941 */ /* 0x000fea0003800200 */
.L_x_26:
[----:B------:R-:W-:Y:S01]  /*24f0*/  ISETP.NE.AND P6, PT, R68, RZ, PT ;  /* 0x000000ff4400720c */ /* 0x000fe20003fc5270 */
[----:B------:R-:W-:-:S12]  /*2500*/  BSSY.RECONVERGENT B0, `(.L_x_30) ;  /* 0x000000b000007945 */ /* 0x000fd80003800200 */
[----:B------:R-:W-:Y:S05]  /*2510*/  @!P6 BRA `(.L_x_31) ;  /* 0x000000000024e947 */ /* 0x000fea0003800000 */
[----:B------:R-:W-:Y:S01]  /*2520*/  ISETP.GT.U32.AND P6, PT, R6, 0x6, PT ;  /* 0x000000060600780c */ /* 0x000fe20003fc4070 */
[----:B------:R-:W-:Y:S01]  /*2530*/  BSSY.RECONVERGENT B1, `(.L_x_32) ;  /* 0x0000006000017945 */ /* 0x000fe20003800200 */
[----:B--2---:R-:W-:-:S11]  /*2540*/  HFMA2 R17, -RZ, RZ, 0, 0 ;  /* 0x00000000ff117431 */ /* 0x004fd600000001ff */
[----:B------:R-:W-:Y:S05]  /*2550*/  @P6 BRA `(.L_x_33) ;  /* 0x00000000000c6947 */ /* 0x000fea0003800000 */
[----:B------:R-:W-:-:S04]  /*2560*/  IMAD R17, R4, 0x498, R11 ;  /* 0x0000049804117824 */ /* 0x000fc800078e020b */
[----:B01----:R-:W-:-:S06]  /*2570*/  IMAD.WIDE.U32 R16, R17, 0x4, R12 ;  /* 0x0000000411107825 */ /* 0x003fcc00078e000c */
[----:B------:R2:W5:Y:S02]  /*2580*/  LDG.E.CONSTANT R17, desc[UR4][R16.64] ;  /* 0x0000000410117981 */ /* 0x000564000c1e9900 */
.L_x_33:
[----:B------:R-:W-:Y:S05]  /*2590*/  BSYNC.RECONVERGENT B1 ;  /* 0x0000000000017941 */ /* 0x000fea0003800200 */
.L_x_32:
[----:B-----5:R3:W-:Y:S02]  /*25a0*/  STS [R40+0x4], R17 ;  /* 0x0000041128007388 */ /* 0x0207e40000000800 */
.L_x_31:
[----:B------:R-:W-:Y:S05]  /*25b0*/  BSYNC.RECONVERGENT B0 ;  /* 0x0000000000007941 */ /* 0x000fea0003800200 */
.L_x_30:
[----:B------:R-:W-:Y:S01]  /*25c0*/  ISETP.NE.AND P6, PT, R67, RZ, PT ;  /* 0x000000ff4300720c */ /* 0x000fe20003fc5270 */
[----:B------:R-:W-:-:S12]  /*25d0*/  BSSY.RECONVERGENT B0, `(.L_x_34) ;  /* 0x000000c000007945 */ /* 0x000fd80003800200 */
[----:B------:R-:W-:Y:S05]  /*25e0*/  @P6 BRA `(.L_x_35) ;  /* 0x0000000000286947 */ /* 0x000fea0003800000 */
[----:B------:R-:W-:Y:S01]  /*25f0*/  ISETP.GT.U32.AND P6, PT, R7, 0x6, PT ;  /* 0x000000060700780c */ /* 0x000fe20003fc4070 */
[----:B------:R-:W-:Y:S01]  /*2600*/  BSSY.RECONVERGENT B1, `(.L_x_36) ;  /* 0x0000007000017945 */ /* 0x000fe20003800200 */
[----:B--23--:R-:W-:-:S11]  /*2610*/  MOV R17, RZ ;  /* 0x000000ff00117202 */ /* 0x00cfd60000000f00 */
[----:B------:R-:W-:Y:S05]  /*2620*/  @P6 BRA `(.L_x_37) ;  /* 0x0000000000106947 */ /* 0x000fea0003800000 */
[----:B------:R-:W-:-:S05]  /*2630*/  IMAD R17, R4, 0x498, R49 ;  /* 0x0000049804117824 */ /* 0x000fca00078e0231 */
[----:B------:R-:W-:-:S05]  /*2640*/  IADD3 R17, PT, PT, R17, 0x1, RZ ;  /* 0x0000000111117810 */ /* 0x000fca0007ffe0ff */
[----:B01----:R-:W-:-:S06]  /*2650*/  IMAD.WIDE.U32 R16, R17, 0x4, R12 ;  /* 0x0000000411107825 */ /* 0x003fcc00078e000c */
[----:B------:R2:W5:Y:S02]  /*2660*/  LDG.E.CONSTANT R17, desc[UR4][R16.64] ;  /* 0x0000000410117981 */ /* 0x000564000c1e9900 */
.L_x_37:
[----:B------:R-:W-:Y:S05]  /*2670*/  BSYNC.RECONVERGENT B1 ;  /* 0x0000000000017941 */ /* 0x000fea0003800200 */
.L_x_36:
[----:B-----5:R4:W-:Y:S02]  /*2680*/  STS [R40+0x8], R17 ;  /* 0x0000081128007388 */ /* 0x0209e40000000800 */
.L_x_35:
[----:B------:R-:W-:Y:S05]  /*2690*/  BSYNC.RECONVERGENT B0 ;  /* 0x0000000000007941 */ /* 0x000fea0003800200 */
.L_x_34:
[----:B------:R-:W-:Y:S01]  /*26a0*/  ISETP.NE.AND P6, PT, R66, RZ, PT ;  /* 0x000000ff4200720c */ /* 0x000fe20003fc5270 */
[----:B------:R-:W-:-:S12]  /*26b0*/  BSSY.RECONVERGENT B0, `(.L_x_38) ;  /* 0x000000c000007945 */ /* 0x000fd80003800200 */
[----:B------:R-:W-:Y:S05]  /*26c0*/  @P6 BRA `(.L_x_39) ;  /* 0x0000000000286947 */ /* 0x000fea0003800000 */
[----:B------:R-:W-:Y:S01]  /*26d0*/  ISETP.GT.U32.AND P6, PT, R8, 0x6, PT ;  /* 0x000000060800780c */ /* 0x000fe20003fc4070 */
[----:B------:R-:W-:Y:S01]  /*26e0*/  BSSY.RECONVERGENT B1, `(.L_x_40) ;  /* 0x0000007000017945 */ /* 0x000fe20003800200 */
[----:B--234-:R-:W-:-:S11]  /*26f0*/  HFMA2 R17, -RZ, RZ, 0, 0 ;  /* 0x00000000ff117431 */ /* 0x01cfd600000001ff */
[----:B------:R-:W-:Y:S05]  /*2700*/  @P6 BRA `(.L_x_41) ;  /* 0x0000000000106947 */ /* 0x000fea0003800000 */
[----:B------:R-:W-:-:S05]  /*2710*/  IMAD R17, R4, 0x498, R47 ;  /* 0x0000049804117824 */ /* 0x000fca00078e022f */
[----:B------:R-:W-:-:S05]  /*2720*/  IADD3 R17, PT, PT, R17, 0x1, RZ ;  /* 0x0000000111117810 */ /* 0x000fca0007ffe0ff */
[----:B01----:R-:W-:-:S06]  /*2730*/  IMAD.WIDE.U32 R16, R17, 0x4, R12 ;  /* 0x0000000411107825 */ /* 0x003fcc00078e000c */
[----:B------:R2:W5:Y:S02]  /*2740*/  LDG.E.CONSTANT R17, desc[UR4][R16.64] ;  /* 0x0000000410117981 */ /* 0x000564000c1e9900 */
.L_x_41:
[----:B------:R-:W-:Y:S05]  /*2750*/  BSYNC.RECONVERGENT B1 ;  /* 0x0000000000017941 */ /* 0x000fea0003800200 */
.L_x_40:
[----:B-----5:R3:W-:Y:S02]  /*2760*/  STS [R40+0xc], R17 ;  /* 0x00000c1128007388 */ /* 0x0207e40000000800 */
.L_x_39:
[----:B------:R-:W-:Y:S05]  /*2770*/  BSYNC.RECONVERGENT B0 ;  /* 0x0000000000007941 */ /* 0x000fea0003800200 */
.L_x_38:
[----:B------:R-:W-:Y:S01]  /*2780*/  ISETP.NE.AND P6, PT, R65, RZ, PT ;  /* 0x000000ff4100720c */ /* 0x000fe20003fc5270 */
[----:B------:R-:W-:-:S12]  /*2790*/  BSSY.RECONVERGENT B0, `(.L_x_42) ;  /* 0x000000c000007945 */ /* 0x000fd80003800200 */
[----:B------:R-:W-:Y:S05]  /*27a0*/  @P6 BRA `(.L_x_43) ;  /* 0x0000000000286947 */ /* 0x000fea0003800000 */
[----:B------:R-:W-:Y:S01]  /*27b0*/  ISETP.GT.U32.AND P6, PT, R9, 0x6, PT ;  /* 0x000000060900780c */ /* 0x000fe20003fc4070 */
[----:B------:R-:W-:Y:S01]  /*27c0*/  BSSY.RECONVERGENT B1, `(.L_x_44) ;  /* 0x0000007000017945 */ /* 0x000fe20003800200 */
[----:B--234-:R-:W-:-:S11]  /*27d0*/  MOV R17, RZ ;  /* 0x000000ff00117202 */ /* 0x01cfd60000000f00 */
[----:B------:R-:W-:Y:S05]  /*27e0*/  @P6 BRA `(.L_x_45) ;  /* 0x0000000000106947 */ /* 0x000fea0003800000 */
[----:B------:R-:W-:-:S05]  /*27f0*/  IMAD R17, R4, 0x498, R45 ;  /* 0x0000049804117824 */ /* 0x000fca00078e022d */
[----:B------:R-:W-:-:S05]  /*2800*/  IADD3 R17, PT, PT, R17, 0x1, RZ ;  /* 0x0000000111117810 */ /* 0x000fca0007ffe0ff */
[----:B01----:R-:W-:-:S06]  /*2810*/  IMAD.WIDE.U32 R16, R17, 0x4, R12 ;  /* 0x0000000411107825 */ /* 0x003fcc00078e000c */
[----:B------:R2:W5:Y:S02]  /*2820*/  LDG.E.CONSTANT R17, desc[UR4][R16.64] ;  /* 0x0000000410117981 */ /* 0x000564000c1e9900 */
.L_x_45:
[----:B------:R-:W-:Y:S05]  /*2830*/  BSYNC.RECONVERGENT B1 ;  /* 0x0000000000017941 */ /* 0x000fea0003800200 */
.L_x_44:
[----:B-----5:R3:W-:Y:S02]  /*2840*/  STS [R40+0x10], R17 ;  /* 0x0000101128007388 */ /* 0x0207e40000000800 */
.L_x_43:
[----:B------:R-:W-:Y:S05]  /*2850*/  BSYNC.RECONVERGENT B0 ;  /* 0x0000000000007941 */ /* 0x000fea0003800200 */
.L_x_42:
        /* <DEDUP_REMOVED lines=11> */
.L_x_49:
[----:B------:R-:W-:Y:S05]  /*2910*/  BSYNC.RECONVERGENT B1 ;  /* 0x0000000000017941 */ /* 0x000fea0003800200 */
.L_x_48:
[----:B-----5:R3:W-:Y:S02]  /*2920*/  STS [R40+0x14], R17 ;  /* 0x0000141128007388 */ /* 0x0207e40000000800 */
.L_x_47:
[----:B------:R-:W-:Y:S05]  /*2930*/  BSYNC.RECONVERGENT B0 ;  /* 0x0000000000007941 */ /* 0x000fea0003800200 */
.L_x_46:
        /* <DEDUP_REMOVED lines=9> */
[----:B-1----:R-:W-:-:S05]  /*29d0*/  IMAD.WIDE.U32 R12, R17, 0x4, R12 ;  /* 0x00000004110c7825 */ /* 0x002fca00078e000c */
[----:B------:R2:W5:Y:S02]  /*29e0*/  LDG.E.CONSTANT R17, desc[UR4][R12.64] ;  /* 0x000000040c117981 */ /* 0x000564000c1e9900 */
.L_x_53:
[----:B------:R-:W-:Y:S05]  /*29f0*/  BSYNC.RECONVERGENT B1 ;  /* 0x0000000000017941 */ /* 0x000fea0003800200 */
.L_x_52:
[----:B-----5:R3:W-:Y:S02]  /*2a00*/  STS [R40+0x18], R17 ;  /* 0x0000181128007388 */ /* 0x0207e40000000800 */
.L_x_51:
[----:B------:R-:W-:Y:S05]  /*2a10*/  BSYNC.RECONVERGENT B0 ;  /* 0x0000000000007941 */ /* 0x000fea0003800200 */
.L_x_50:
[----:B-12---:R-:W2:Y:S04]  /*2a20*/  LDG.E.CONSTANT R13, desc[UR4][R70.64+0x4] ;  /* 0x00000404460d7981 */ /* 0x006ea8000c1e9900 */
[----:B---34-:R-:W3:Y:S04]  /*2a30*/  LDG.E.CONSTANT R17, desc[UR4][R70.64+0x10] ;  /* 0x0000100446117981 */ /* 0x018ee8000c1e9900 */
[----:B------:R-:W4:Y:S04]  /*2a40*/  LDG.E.CONSTANT R19, desc[UR4][R70.64+0x1c] ;  /* 0x00001c0446137981 */ /* 0x000f28000c1e9900 */
[----:B------:R-:W5:Y:S04]  /*2a50*/  LDG.E.CONSTANT R21, desc[UR4][R70.64+0x28] ;  /* 0x0000280446157981 */ /* 0x000f68000c1e9900 */
[----:B------:R-:W5:Y:S04]  /*2a60*/  LDG.E.CONSTANT R23, desc[UR4][R70.64+0x34] ;  /* 0x0000340446177981 */ /* 0x000f68000c1e9900 */
[----:B------:R-:W5:Y:S04]  /*2a70*/  LDG.E.CONSTANT R25, desc[UR4][R70.64+0x40] ;  /* 0x0000400446197981 */ /* 0x000f68000c1e9900 */
[----:B------:R-:W5:Y:S04]  /*2a80*/  @P0 LDG.E.CONSTANT R27, desc[UR4][R70.64+0x4c] ;  /* 0x00004c04461b0981 */ /* 0x000f68000c1e9900 */
[----:B------:R-:W5:Y:S04]  /*2a90*/  @P1 LDG.E.CONSTANT R29, desc[UR4][R70.64+0x58] ;  /* 0x00005804461d1981 */ /* 0x000f68000c1e9900 */
[----:B------:R-:W5:Y:S04]  /*2aa0*/  @P2 LDG.E.CONSTANT R31, desc[UR4][R70.64+0x64] ;  /* 0x00006404461f2981 */ /* 0x000f68000c1e9900 */
[----:B------:R-:W5:Y:S04]  /*2ab0*/  @P3 LDG.E.CONSTANT R69, desc[UR4][R70.64+0x70] ;  /* 0x0000700446453981 */ /* 0x000f68000c1e9900 */
[----:B------:R-:W5:Y:S01]  /*2ac0*/  @P4 LDG.E.CONSTANT R73, desc[UR4][R70.64+0x7c] ;  /* 0x00007c0446494981 */ /* 0x000f62000c1e9900 */
[----:B------:R-:W-:Y:S03]  /*2ad0*/  BSSY.RECONVERGENT B0, `(.L_x_54) ;  /* 0x00000bc000007945 */ /* 0x000fe60003800200 */
[----:B--2---:R-:W-:Y:S04]  /*2ae0*/  STS [R38], R13 ;  /* 0x0000000d26007388 */ /* 0x004fe80000000800 */
[----:B---3--:R-:W-:Y:S04]  /*2af0*/  STS [R38+0x4], R17 ;  /* 0x0000041126007388 */ /* 0x008fe80000000800 */
[----:B----4-:R-:W-:Y:S04]  /*2b00*/  STS [R38+0x8], R19 ;  /* 0x0000081326007388 */ /* 0x010fe80000000800 */
[----:B-----5:R-:W-:Y:S04]  /*2b10*/  STS [R38+0xc], R21 ;  /* 0x00000c1526007388 */ /* 0x020fe80000000800 */
        /* <DEDUP_REMOVED lines=9> */
[----:B0-----:R-:W0:Y:S04]  /*2bb0*/  LDS.128 R16, [R36] ;  /* 0x0000000024107984 */ /* 0x001e280000000c00 */
        /* <DEDUP_REMOVED lines=163> */
[----:B------:R-:W-:Y:S01]  /*35f0*/  ISETP.NE.AND P6, PT, R55, RZ, PT ;  /* 0x000000ff3700720c */ /* 0x000fe20003fc5270 */
[----:B------:R-:W-:Y:S01]  /*3600*/  BSSY.RECONVERGENT B1, `(.L_x_56) ;  /* 0x0000007000017945 */ /* 0x000fe20003800200 */
[----:B------:R-:W-:-:S11]  /*3610*/  HFMA2 R15, -RZ, RZ, 0, 0 ;  /* 0x00000000ff0f7431 */ /* 0x000fd600000001ff */
[----:B------:R-:W-:Y:S05]  /*3620*/  @P6 BRA `(.L_x_57) ;  /* 0x0000000000106947 */ /* 0x000fea0003800000 */
[----:B------:R-:W-:-:S05]  /*3630*/  IMAD R15, R4, 0x498, R53 ;  /* 0x00000498040f7824 */ /* 0x000fca00078e0235 */
[----:B------:R-:W-:-:S05]  /*3640*/  IADD3 R15, PT, PT, R15, 0x2, RZ ;  /* 0x000000020f0f7810 */ /* 0x000fca0007ffe0ff */
[----:B-1----:R-:W-:-:S06]  /*3650*/  IMAD.WIDE.U32 R14, R15, 0x4, R12 ;  /* 0x000000040f0e7825 */ /* 0x002fcc00078e000c */
[----:B------:R0:W5:Y:S02]  /*3660*/  LDG.E.CONSTANT R15, desc[UR4][R14.64] ;  /* 0x000000040e0f7981 */ /* 0x000164000c1e9900 */
.L_x_57:
[----:B------:R-:W-:Y:S05]  /*3670*/  BSYNC.RECONVERGENT B1 ;  /* 0x0000000000017941 */ /* 0x000fea0003800200 */
.L_x_56:
[----:B-----5:R2:W-:Y:S02]  /*3680*/  STS [R40], R15 ;  /* 0x0000000f28007388 */ /* 0x0205e40000000800 */
.L_x_55:
[----:B------:R-:W-:Y:S05]  /*3690*/  BSYNC.RECONVERGENT B0 ;  /* 0x0000000000007941 */ /* 0x000fea0003800200 */
.L_x_54:
[----:B------:R-:W-:Y:S01]  /*36a0*/  ISETP.NE.AND P6, PT, R68, RZ, PT ;  /* 0x000000ff4400720c */ /* 0x000fe20003fc5270 */
[----:B------:R-:W-:-:S12]  /*36b0*/  BSSY.RECONVERGENT B0, `(.L_x_58) ;  /* 0x000000c000007945 */ /* 0x000fd80003800200 */
[----:B------:R-:W-:Y:S05]  /*36c0*/  @!P6 BRA `(.L_x_59) ;  /* 0x000000000028e947 */ /* 0x000fea0003800000 */
[----:B------:R-:W-:Y:S01]  /*36d0*/  ISETP.NE.AND P6, PT, R54, RZ, PT ;  /* 0x000000ff3600720c */ /* 0x000fe20003fc5270 */
[----:B------:R-:W-:Y:S01]  /*36e0*/  BSSY.RECONVERGENT B1, `(.L_x_60) ;  /* 0x0000007000017945 */ /* 0x000fe20003800200 */
[----:B--2---:R-:W-:-:S11]  /*36f0*/  MOV R15, RZ ;  /* 0x000000ff000f7202 */ /* 0x004fd60000000f00 */
[----:B------:R-:W-:Y:S05]  /*3700*/  @P6 BRA `(.L_x_61) ;  /* 0x0000000000106947 */ /* 0x000fea0003800000 */
[----:B------:R-:W-:-:S05]  /*3710*/  IMAD R15, R4, 0x498, R11 ;  /* 0x00000498040f7824 */ /* 0x000fca00078e020b */
[----:B------:R-:W-:-:S05]  /*3720*/  IADD3 R15, PT, PT, R15, 0x1, RZ ;  /* 0x000000010f0f7810 */ /* 0x000fca0007ffe0ff */
[----:B01----:R-:W-:-:S06]  /*3730*/  IMAD.WIDE.U32 R14, R15, 0x4, R12 ;  /* 0x000000040f0e7825 */ /* 0x003fcc00078e000c */
[----:B------:R2:W5:Y:S02]  /*3740*/  LDG.E.CONSTANT R15, desc[UR4][R14.64] ;  /* 0x000000040e0f7981 */ /* 0x000564000c1e9900 */
.L_x_61:
[----:B------:R-:W-:Y:S05]  /*3750*/  BSYNC.RECONVERGENT B1 ;  /* 0x0000000000017941 */ /* 0x000fea0003800200 */
.L_x_60:
[----:B-----5:R3:W-:Y:S02]  /*3760*/  STS [R40+0x4], R15 ;  /* 0x0000040f28007388 */ /* 0x0207e40000000800 */
.L_x_59:
[----:B------:R-:W-:Y:S05]  /*3770*/  BSYNC.RECONVERGENT B0 ;  /* 0x0000000000007941 */ /* 0x000fea0003800200 */
.L_x_58:
[----:B------:R-:W-:Y:S01]  /*3780*/  ISETP.NE.AND P6, PT, R67, RZ, PT ;  /* 0x000000ff4300720c */ /* 0x000fe20003fc5270 */
[----:B------:R-:W-:-:S12]  /*3790*/  BSSY.RECONVERGENT B0, `(.L_x_62) ;  /* 0x000000c000007945 */ /* 0x000fd80003800200 */
[----:B------:R-:W-:Y:S05]  /*37a0*/  @P6 BRA `(.L_x_63) ;  /* 0x0000000000286947 */ /* 0x000fea0003800000 */
[----:B------:R-:W-:Y:S01]  /*37b0*/  ISETP.NE.AND P6, PT, R52, RZ, PT ;  /* 0x000000ff3400720c */ /* 0x000fe20003fc5270 */
[----:B------:R-:W-:Y:S01]  /*37c0*/  BSSY.RECONVERGENT B1, `(.L_x_64) ;  /* 0x0000007000017945 */ /* 0x000fe20003800200 */
[----:B--23--:R-:W-:-:S11]  /*37d0*/  HFMA2 R15, -RZ, RZ, 0, 0 ;  /* 0x00000000ff0f7431 */ /* 0x00cfd600000001ff */
[----:B------:R-:W-:Y:S05]  /*37e0*/  @P6 BRA `(.L_x_65) ;  /* 0x0000000000106947 */ /* 0x000fea0003800000 */
[----:B------:R-:W-:-:S05]  /*37f0*/  IMAD R15, R4, 0x498, R49 ;  /* 0x00000498040f7824 */ /* 0x000fca00078e0231 */
[----:B------:R-:W-:-:S05]  /*3800*/  IADD3 R15, PT, PT, R15, 0x2, RZ ;  /* 0x000000020f0f7810 */ /* 0x000fca0007ffe0ff */
[----:B01----:R-:W-:-:S06]  /*3810*/  IMAD.WIDE.U32 R14, R15, 0x4, R12 ;  /* 0x000000040f0e7825 */ /* 0x003fcc00078e000c */
[----:B------:R2:W5:Y:S02]  /*3820*/  LDG.E.CONSTANT R15, desc[UR4][R14.64] ;  /* 0x000000040e0f7981 */ /* 0x000564000c1e9900 */
.L_x_65:
[----:B------:R-:W-:Y:S05]  /*3830*/  BSYNC.RECONVERGENT B1 ;  /* 0x0000000000017941 */ /* 0x000fea0003800200 */
.L_x_64:
[----:B-----5:R4:W-:Y:S02]  /*3840*/  STS [R40+0x8], R15 ;  /* 0x0000080f28007388 */ /* 0x0209e40000000800 */
.L_x_63:
[----:B------:R-:W-:Y:S05]  /*3850*/  BSYNC.RECONVERGENT B0 ;  /* 0x0000000000007941 */ /* 0x000fea0003800200 */
.L_x_62:
[----:B------:R-:W-:Y:S01]  /*3860*/  ISETP.NE.AND P6, PT, R66, RZ, PT ;  /* 0x000000ff4200720c */ /* 0x000fe20003fc5270 */
[----:B------:R-:W-:-:S12]  /*3870*/  BSSY.RECONVERGENT B0, `(.L_x_66) ;  /* 0x000000c000007945 */ /* 0x000fd80003800200 */
[----:B------:R-:W-:Y:S05]  /*3880*/  @P6 BRA `(.L_x_67) ;  /* 0x0000000000286947 */ /* 0x000fea0003800000 */
[----:B------:R-:W-:Y:S01]  /*3890*/  ISETP.NE.AND P6, PT, R50, RZ, PT ;  /* 0x000000ff3200720c */ /* 0x000fe20003fc5270 */
[----:B------:R-:W-:Y:S01]  /*38a0*/  BSSY.RECONVERGENT B1, `(.L_x_68) ;  /* 0x0000007000017945 */ /* 0x000fe20003800200 */
[----:B--234-:R-:W-:-:S11]  /*38b0*/  MOV R15, RZ ;  /* 0x000000ff000f7202 */ /* 0x01cfd60000000f00 */
[----:B------:R-:W-:Y:S05]  /*38c0*/  @P6 BRA `(.L_x_69) ;  /* 0x0000000000106947 */ /* 0x000fea0003800000 */
[----:B------:R-:W-:-:S05]  /*38d0*/  IMAD R15, R4, 0x498, R47 ;  /* 0x00000498040f7824 */ /* 0x000fca00078e022f */
[----:B------:R-:W-:-:S05]  /*38e0*/  IADD3 R15, PT, PT, R15, 0x2, RZ ;  /* 0x000000020f0f7810 */ /* 0x000fca0007ffe0ff */
[----:B01----:R-:W-:-:S06]  /*38f0*/  IMAD.WIDE.U32 R14, R15, 0x4, R12 ;  /* 0x000000040f0e7825 */ /* 0x003fcc00078e000c */
[----:B------:R2:W5:Y:S02]  /*3900*/  LDG.E.CONSTANT R15, desc[UR4][R14.64] ;  /* 0x000000040e0f7981 */ /* 0x000564000c1e9900 */
.L_x_69:
[----:B------:R-:W-:Y:S05]  /*3910*/  BSYNC.RECONVERGENT B1 ;  /* 0x0000000000017941 */ /* 0x000fea0003800200 */
.L_x_68:
[----:B-----5:R3:W-:Y:S02]  /*3920*/  STS [R40+0xc], R15 ;  /* 0x00000c0f28007388 */ /* 0x0207e40000000800 */
.L_x_67:
[----:B------:R-:W-:Y:S05]  /*3930*/  BSYNC.RECONVERGENT B0 ;  /* 0x0000000000007941 */ /* 0x000fea0003800200 */
.L_x_66:
[----:B------:R-:W-:Y:S01]  /*3940*/  ISETP.NE.AND P6, PT, R65, RZ, PT ;  /* 0x000000ff4100720c */ /* 0x000fe20003fc5270 */
[----:B------:R-:W-:-:S12]  /*3950*/  BSSY.RECONVERGENT B0, `(.L_x_70) ;  /* 0x000000c000007945 */ /* 0x000fd80003800200 */
[----:B------:R-:W-:Y:S05]  /*3960*/  @P6 BRA `(.L_x_71) ;  /* 0x0000000000286947 */ /* 0x000fea0003800000 */
[----:B------:R-:W-:Y:S01]  /*3970*/  ISETP.NE.AND P6, PT, R48, RZ, PT ;  /* 0x000000ff3000720c */ /* 0x000fe20003fc5270 */
[----:B------:R-:W-:Y:S01]  /*3980*/  BSSY.RECONVERGENT B1, `(.L_x_72) ;  /* 0x0000007000017945 */ /* 0x000fe20003800200 */
[----:B--234-:R-:W-:-:S11]  /*3990*/  HFMA2 R15, -RZ, RZ, 0, 0 ;  /* 0x00000000ff0f7431 */ /* 0x01cfd600000001ff */
[----:B------:R-:W-:Y:S05]  /*39a0*/  @P6 BRA `(.L_x_73) ;  /* 0x0000000000106947 */ /* 0x000fea0003800000 */
[----:B------:R-:W-:-:S05]  /*39b0*/  IMAD R15, R4, 0x498, R45 ;  /* 0x00000498040f7824 */ /* 0x000fca00078e022d */
[----:B------:R-:W-:-:S05]  /*39c0*/  IADD3 R15, PT, PT, R15, 0x2, RZ ;  /* 0x000000020f0f7810 */ /* 0x000fca0007ffe0ff */
[----:B01----:R-:W-:-:S06]  /*39d0*/  IMAD.WIDE.U32 R14, R15, 0x4, R12 ;  /* 0x000000040f0e7825 */ /* 0x003fcc00078e000c */
[----:B------:R2:W5:Y:S02]  /*39e0*/  LDG.E.CONSTANT R15, desc[UR4][R14.64] ;  /* 0x000000040e0f7981 */ /* 0x000564000c1e9900 */
.L_x_73:
[----:B------:R-:W-:Y:S05]  /*39f0*/  BSYNC.RECONVERGENT B1 ;  /* 0x0000000000017941 */ /* 0x000fea0003800200 */
.L_x_72:
[----:B-----5:R3:W-:Y:S02]  /*3a00*/  STS [R40+0x10], R15 ;  /* 0x0000100f28007388 */ /* 0x0207e40000000800 */
.L_x_71:
[----:B------:R-:W-:Y:S05]  /*3a10*/  BSYNC.RECONVERGENT B0 ;  /* 0x0000000000007941 */ /* 0x000fea0003800200 */
.L_x_70:
        /* <DEDUP_REMOVED lines=11> */
.L_x_77:
[----:B------:R-:W-:Y:S05]  /*3ad0*/  BSYNC.RECONVERGENT B1 ;  /* 0x0000000000017941 */ /* 0x000fea0003800200 */
.L_x_76:
[----:B-----5:R3:W-:Y:S02]  /*3ae0*/  STS [R40+0x14], R15 ;  /* 0x0000140f28007388 */ /* 0x0207e40000000800 */
.L_x_75:
[----:B------:R-:W-:Y:S05]  /*3af0*/  BSYNC.RECONVERGENT B0 ;  /* 0x0000000000007941 */ /* 0x000fea0003800200 */
.L_x_74:
        /* <DEDUP_REMOVED lines=9> */
[----:B-1----:R-:W-:-:S05]  /*3b90*/  IMAD.WIDE.U32 R12, R15, 0x4, R12 ;  /* 0x000000040f0c7825 */ /* 0x002fca00078e000c */
[----:B------:R2:W5:Y:S02]  /*3ba0*/  LDG.E.CONSTANT R15, desc[UR4][R12.64] ;  /* 0x000000040c0f7981 */ /* 0x000564000c1e9900 */
.L_x_81:
[----:B------:R-:W-:Y:S05]  /*3bb0*/  BSYNC.RECONVERGENT B1 ;  /* 0x0000000000017941 */ /* 0x000fea0003800200 */
.L_x_80:
[----:B-----5:R3:W-:Y:S02]  /*3bc0*/  STS [R40+0x18], R15 ;  /* 0x0000180f28007388 */ /* 0x0207e40000000800 */
.L_x_79:
[----:B------:R-:W-:Y:S05]  /*3bd0*/  BSYNC.RECONVERGENT B0 ;  /* 0x0000000000007941 */ /* 0x000fea0003800200 */
.L_x_78:
        /* <DEDUP_REMOVED lines=11> */
[----:B------:R-:W-:-:S04]  /*3c90*/  IADD3 R4, PT, PT, R4, 0x1, RZ ;  /* 0x0000000104047810 */ /* 0x000fc80007ffe0ff */
[----:B------:R-:W-:Y:S01]  /*3ca0*/  ISETP.NE.AND P6, PT, R4, 0x8, PT ;  /* 0x000000080400780c */ /* 0x000fe20003fc5270 */
        /* <DEDUP_REMOVED lines=13> */
[----:B------:R-:W1:Y:S04]  /*3d80*/  LDS.128 R16, [R36] ;  /* 0x0000000024107984 */ /* 0x000e680000000c00 */
[----:B0-----:R-:W0:Y:S04]  /*3d90*/  LDS R14, [R37+0x24] ;  /* 0x00002400250e7984 */ /* 0x001e280000000800 */
        /* <DEDUP_REMOVED lines=8> */
[----:B-1----:R-:W-:-:S03]  /*3e20*/  FFMA R29, R12, R16, R29 ;  /* 0x000000100c1d7223 */ /* 0x002fc6000000001d */
[----:B------:R-:W-:Y:S01]  /*3e30*/  LDS R66, [R37+0xfc] ;  /* 0x0000fc0025427984 */ /* 0x000fe20000000800 */
[----:B0-----:R-:W-:-:S03]  /*3e40*/  FFMA R14, R14, R19, R29 ;  /* 0x000000130e0e7223 */ /* 0x001fc6000000001d */
[----:B------:R-:W-:Y:S04]  /*3e50*/  LDS R16, [R37+0x94] ;  /* 0x0000940025107984 */ /* 0x000fe80000000800 */
[----:B------:R-:W-:Y:S01]  /*3e60*/  LDS R65, [R37+0x318] ;  /* 0x0003180025417984 */ /* 0x000fe20000000800 */
[----:B--2---:R-:W-:-:S03]  /*3e70*/  FFMA R13, R13, R34, R14 ;  /* 0x000000220d0d7223 */ /* 0x004fc6000000000e */
[----:B------:R-:W-:Y:S01]  /*3e80*/  LDS R34, [R37+0x4] ;  /* 0x0000040025227984 */ /* 0x000fe20000000800 */
[----:B---3--:R-:W-:-:S03]  /*3e90*/  FFMA R28, R28, R21, R13 ;  /* 0x000000151c1c7223 */ /* 0x008fc6000000000d */
[----:B------:R-:W0:Y:S04]  /*3ea0*/  LDS.128 R12, [R36+0x40] ;  /* 0x00004000240c7984 */ /* 0x000e280000000c00 */
[----:B------:R-:W-:Y:S01]  /*3eb0*/  LDS R21, [R37+0x28] ;  /* 0x0000280025157984 */ /* 0x000fe20000000800 */
[----:B----4-:R-:W-:-:S03]  /*3ec0*/  FFMA R19, R31, R24, R28 ;  /* 0x000000181f137223 */ /* 0x010fc6000000001c */
[----:B------:R-:W1:Y:S01]  /*3ed0*/  LDS.128 R28, [R36+0x50] ;  /* 0x00005000241c7984 */ /* 0x000e620000000c00 */
[----:B-----5:R-:W-:-:S03]  /*3ee0*/  FFMA R64, R64, R27, R19 ;  /* 0x0000001b40407223 */ /* 0x020fc60000000013 */
[----:B------:R-:W2:Y:S04]  /*3ef0*/  LDS R24, [R37+0x4c] ;  /* 0x00004c0025187984 */ /* 0x000ea80000000800 */
[----:B------:R-:W3:Y:S04]  /*3f00*/  LDS R19, [R37+0x70] ;  /* 0x0000700025137984 */ /* 0x000ee80000000800 */
[----:B------:R-:W4:Y:S01]  /*3f10*/  LDS R27, [R37+0xb8] ;  /* 0x0000b800251b7984 */ /* 0x000f220000000800 */
[----:B0-----:R-:W-:-:S03]  /*3f20*/  FFMA R63, R63, R14, R64 ;  /* 0x0000000e3f3f7223 */ /* 0x001fc60000000040 */
[----:B------:R-:W-:Y:S01]  /*3f30*/  LDS R64, [R37+0x1d4] ;  /* 0x0001d40025407984 */ /* 0x000fe20000000800 */
[----:B-1----:R-:W-:-:S03]  /*3f40*/  FFMA R29, R66, R29, R63 ;  /* 0x0000001d421d7223 */ /* 0x002fc6000000003f */
[----:B------:R-:W-:Y:S01]  /*3f50*/  LDS R63, [R37+0x8] ;  /* 0x00000800253f7984 */ /* 0x000fe20000000800 */
[----:B------:R-:W-:-:S03]  /*3f60*/  FFMA R14, R34, R17, R29 ;  /* 0x00000011220e7223 */ /* 0x000fc6000000001d */
[----:B------:R-:W0:Y:S01]  /*3f70*/  LDS R34, [R37+0xdc] ;  /* 0x0000dc0025227984 */ /* 0x000e220000000800 */
[----:B------:R-:W-:-:S03]  /*3f80*/  FFMA R21, R21, R32, R14 ;  /* 0x0000002015157223 */ /* 0x000fc6000000000e */
[----:B------:R-:W1:Y:S01]  /*3f90*/  LDS R17, [R37+0x100] ;  /* 0x0001000025117984 */ /* 0x000e620000000800 */
[----:B--2---:R-:W-:-:S03]  /*3fa0*/  FFMA R14, R24, R35, R21 ;  /* 0x00000023180e7223 */ /* 0x004fc60000000015 */
[----:B------:R-:W2:Y:S01]  /*3fb0*/  LDS R32, [R37+0x2c] ;  /* 0x00002c0025207984 */ /* 0x000ea20000000800 */
[----:B---3--:R-:W-:-:S03]  /*3fc0*/  FFMA R19, R19, R22, R14 ;  /* 0x0000001613137223 */ /* 0x008fc6000000000e */
[----:B------:R-:W3:Y:S01]  /*3fd0*/  LDS R35, [R37+0x50] ;  /* 0x0000500025237984 */ /* 0x000ee20000000800 */
[----:B------:R-:W-:-:S03]  /*3fe0*/  FFMA R16, R16, R25, R19 ;  /* 0x0000001910107223 */ /* 0x000fc60000000013 */
[----:B------:R-:W5:Y:S01]  /*3ff0*/  LDS R24, [R37+0x74] ;  /* 0x0000740025187984 */ /* 0x000f620000000800 */
[----:B----4-:R-:W-:-:S03]  /*4000*/  FFMA R27, R27, R12, R16 ;  /* 0x0000000c1b1b7223 */ /* 0x010fc60000000010 */
[----:B------:R-:W4:Y:S04]  /*4010*/  LDS R21, [R37+0x98] ;  /* 0x0000980025157984 */ /* 0x000f280000000800 */
[----:B------:R-:W4:Y:S04]  /*4020*/  LDS R14, [R37+0xbc] ;  /* 0x0000bc00250e7984 */ /* 0x000f280000000800 */
[----:B------:R-:W4:Y:S04]  /*4030*/  LDS R29, [R37+0xe0] ;  /* 0x0000e000251d7984 */ /* 0x000f280000000800 */
[----:B------:R-:W-:Y:S01]  /*4040*/  LDS R66, [R37+0x21c] ;  /* 0x00021c0025427984 */ /* 0x000fe20000000800 */
[----:B0-----:R-:W-:-:S04]  /*4050*/  FFMA R34, R34, R15, R27 ;  /* 0x0000000f22227223 */ /* 0x001fc8000000001b */
[----:B-1----:R-:W-:Y:S02]  /*4060*/  FFMA R30, R17, R30, R34 ;  /* 0x0000001e111e7223 */ /* 0x002fe40000000022 */
[----:B------:R-:W-:Y:S02]  /*4070*/  LDS R34, [R37+0x18c] ;  /* 0x00018c0025227984 */ /* 0x000fe40000000800 */
[----:B------:R-:W-:Y:S02]  /*4080*/  FFMA R63, R63, R18, R30 ;  /* 0x000000123f3f7223 */ /* 0x000fe4000000001e */
[----:B------:R-:W0:Y:S02]  /*4090*/  LDS R30, [R37+0x104] ;  /* 0x00010400251e7984 */ /* 0x000e240000000800 */
[----:B--2---:R-:W-:Y:S02]  /*40a0*/  FFMA R32, R32, R33, R63 ;  /* 0x0000002120207223 */ /* 0x004fe4000000003f */
[----:B------:R-:W-:Y:S02]  /*40b0*/  LDS R33, [R37+0x120] ;  /* 0x0001200025217984 */ /* 0x000fe40000000800 */
[----:B---3--:R-:W-:-:S02]  /*40c0*/  FFMA R35, R35, R20, R32 ;  /* 0x0000001423237223 */ /* 0x008fc40000000020 */
[----:B------:R-:W1:Y:S02]  /*40d0*/  LDS.128 R16, [R36+0x60] ;  /* 0x0000600024107984 */ /* 0x000e640000000c00 */
[----:B-----5:R-:W-:Y:S02]  /*40e0*/  FFMA R24, R24, R23, R35 ;  /* 0x0000001718187223 */ /* 0x020fe40000000023 */
[----:B------:R-:W2:Y:S02]  /*40f0*/  LDS R32, [R37+0x144] ;  /* 0x0001440025207984 */ /* 0x000ea40000000800 */
[----:B----4-:R-:W-:Y:S02]  /*4100*/  FFMA R15, R21, R26, R24 ;  /* 0x0000001a150f7223 */ /* 0x010fe40000000018 */
[----:B------:R-:W-:Y:S02]  /*4110*/  LDS R35, [R37+0x168] ;  /* 0x0001680025237984 */ /* 0x000fe40000000800 */
[----:B------:R-:W-:-:S02]  /*4120*/  FFMA R14, R14, R13, R15 ;  /* 0x0000000d0e0e7223 */ /* 0x000fc4000000000f */
[----:B------:R-:W3:Y:S02]  /*4130*/  LDS.128 R20, [R36+0x70] ;  /* 0x0000700024147984 */ /* 0x000ee40000000c00 */
[----:B------:R-:W-:Y:S02]  /*4140*/  FFMA R29, R29, R28, R14 ;  /* 0x0000001c1d1d7223 */ /* 0x000fe4000000000e */
[----:B------:R-:W4:Y:S04]  /*4150*/  LDS.128 R24, [R36+0x80] ;  /* 0x0000800024187984 */ /* 0x000f280000000c00 */
[----:B------:R-:W-:Y:S04]  /*4160*/  LDS R63, [R37+0x1b0] ;  /* 0x0001b000253f7984 */ /* 0x000fe80000000800 */
[----:B------:R-:W5:Y:S01]  /*4170*/  LDS.128 R12, [R36+0x90] ;  /* 0x00009000240c7984 */ /* 0x000f620000000c00 */
[----:B0-----:R-:W-:-:S04]  /*4180*/  FFMA R30, R30, R31, R29 ;  /* 0x0000001f1e1e7223 */ /* 0x001fc8000000001d */
[----:B-1----:R-:W-:Y:S02]  /*4190*/  FFMA R33, R33, R16, R30 ;  /* 0x0000001021217223 */ /* 0x002fe4000000001e */
[----:B------:R-:W-:Y:S02]  /*41a0*/  LDS.128 R28, [R36+0xa0] ;  /* 0x0000a000241c7984 */ /* 0x000fe40000000c00 */
[----:B--2---:R-:W-:Y:S02]  /*41b0*/  FFMA R32, R32, R19, R33 ;  /* 0x0000001320207223 */ /* 0x004fe40000000021 */
[----:B------:R-:W-:Y:S04]  /*41c0*/  LDS R19, [R37+0x148] ;  /* 0x0001480025137984 */ /* 0x000fe80000000800 */
[----:B------:R-:W-:Y:S01]  /*41d0*/  LDS R16, [R37+0x16c] ;  /* 0x00016c0025107984 */ /* 0x000fe20000000800 */
[----:B---3--:R-:W-:-:S03]  /*41e0*/  FFMA R35, R35, R22, R32 ;  /* 0x0000001623237223 */ /* 0x008fc60000000020 */
[----:B------:R-:W-:Y:S01]  /*41f0*/  LDS R22, [R37+0x124] ;  /* 0x0001240025167984 */ /* 0x000fe20000000800 */
[----:B----4-:R-:W-:-:S03]  /*4200*/  FFMA R34, R34, R25, R35 ;  /* 0x0000001922227223 */ /* 0x010fc60000000023 */
[----:B------:R-:W0:Y:S01]  /*4210*/  LDS R25, [R37+0x1f8] ;  /* 0x0001f80025197984 */ /* 0x000e220000000800 */
[----:B-----5:R-:W-:-:S03]  /*4220*/  FFMA R63, R63, R12, R34 ;  /* 0x0000000c3f3f7223 */ /* 0x020fc60000000022 */
[----:B------:R-:W1:Y:S01]  /*4230*/  LDS.128 R32, [R36+0xb0] ;  /* 0x0000b00024207984 */ /* 0x000e620000000c00 */
[----:B------:R-:W-:-:S03]  /*4240*/  FFMA R64, R64, R15, R63 ;  /* 0x0000000f40407223 */ /* 0x000fc6000000003f */
[----:B------:R-:W2:Y:S04]  /*4250*/  LDS R15, [R37+0x190] ;  /* 0x00019000250f7984 */ /* 0x000ea80000000800 */
[----:B------:R-:W3:Y:S04]  /*4260*/  LDS R12, [R37+0x1b4] ;  /* 0x0001b400250c7984 */ /* 0x000ee80000000800 */
[----:B------:R-:W-:Y:S01]  /*4270*/  LDS R63, [R37+0x2d0] ;  /* 0x0002d000253f7984 */ /* 0x000fe20000000800 */
[----:B0-----:R-:W-:-:S03]  /*4280*/  FFMA R25, R25, R30, R64 ;  /* 0x0000001e19197223 */ /* 0x001fc60000000040 */
[----:B------:R-:W-:Y:S01]  /*4290*/  LDS R64, [R37+0x14c] ;  /* 0x00014c0025407984 */ /* 0x000fe20000000800 */
[----:B-1----:R-:W-:-:S03]  /*42a0*/  FFMA R33, R66, R33, R25 ;  /* 0x0000002142217223 */ /* 0x002fc60000000019 */
[----:B------:R-:W0:Y:S01]  /*42b0*/  LDS R25, [R37+0x1d8] ;  /* 0x0001d80025197984 */ /* 0x000e220000000800 */
[----:B------:R-:W-:-:S03]  /*42c0*/  FFMA R30, R22, R17, R33 ;  /* 0x00000011161e7223 */ /* 0x000fc60000000021 */
[----:B------:R-:W1:Y:S01]  /*42d0*/  LDS R22, [R37+0x1fc] ;  /* 0x0001fc0025167984 */ /* 0x000e620000000800 */
[----:B------:R-:W-:-:S03]  /*42e0*/  FFMA R33, R19, R20, R30 ;  /* 0x0000001413217223 */ /* 0x000fc6000000001e */
[----:B------:R-:W4:Y:S01]  /*42f0*/  LDS R17, [R37+0x220] ;  /* 0x0002200025117984 */ /* 0x000f220000000800 */
[----:B------:R-:W-:-:S03]  /*4300*/  FFMA R16, R16, R23, R33 ;  /* 0x0000001710107223 */ /* 0x000fc60000000021 */
[----:B------:R-:W5:Y:S01]  /*4310*/  LDS R19, [R37+0x128] ;  /* 0x0001280025137984 */ /* 0x000f620000000800 */
[----:B--2---:R-:W-:-:S03]  /*4320*/  FFMA R23, R15, R26, R16 ;  /* 0x0000001a0f177223 */ /* 0x004fc60000000010 */
[----:B------:R-:W2:Y:S01]  /*4330*/  LDS R33, [R37+0x170] ;  /* 0x0001700025217984 */ /* 0x000ea20000000800 */
[----:B---3--:R-:W-:-:S03]  /*4340*/  FFMA R12, R12, R13, R23 ;  /* 0x0000000d0c0c7223 */ /* 0x008fc60000000017 */
[----:B------:R-:W3:Y:S04]  /*4350*/  LDS R30, [R37+0x194] ;  /* 0x00019400251e7984 */ /* 0x000ee80000000800 */
[----:B------:R-:W3:Y:S04]  /*4360*/  LDS R15, [R37+0x1b8] ;  /* 0x0001b800250f7984 */ /* 0x000ee80000000800 */
[----:B------:R-:W3:Y:S04]  /*4370*/  LDS R20, [R37+0x1dc] ;  /* 0x0001dc0025147984 */ /* 0x000ee80000000800 */
[----:B------:R-:W3:Y:S04]  /*4380*/  LDS R23, [R37+0x200] ;  /* 0x0002000025177984 */ /* 0x000ee80000000800 */
[----:B------:R-:W-:Y:S01]  /*4390*/  LDS R66, [R37+0x33c] ;  /* 0x00033c0025427984 */ /* 0x000fe20000000800 */
[----:B0-----:R-:W-:-:S03]  /*43a0*/  FFMA R25, R25, R28, R12 ;  /* 0x0000001c19197223 */ /* 0x001fc6000000000c */
[----:B------:R-:W0:Y:S01]  /*43b0*/  LDS R28, [R37+0x224] ;  /* 0x00022400251c7984 */ /* 0x000e220000000800 */
[----:B-1----:R-:W-:-:S03]  /*43c0*/  FFMA R22, R22, R31, R25 ;  /* 0x0000001f16167223 */ /* 0x002fc60000000019 */
[----:B------:R-:W-:Y:S01]  /*43d0*/  LDS R31, [R37+0x240] ;  /* 0x00024000251f7984 */ /* 0x000fe20000000800 */
[----:B----4-:R-:W-:-:S03]  /*43e0*/  FFMA R22, R17, R34, R22 ;  /* 0x0000002211167223 */ /* 0x010fc60000000016 */
[----:B------:R-:W-:Y:S01]  /*43f0*/  LDS R34, [R37+0x2ac] ;  /* 0x0002ac0025227984 */ /* 0x000fe20000000800 */
[----:B-----5:R-:W-:-:S04]  /*4400*/  FFMA R19, R19, R18, R22 ;  /* 0x0000001213137223 */ /* 0x020fc80000000016 */
[----:B------:R-:W-:Y:S02]  /*4410*/  FFMA R64, R64, R21, R19 ;  /* 0x0000001540407223 */ /* 0x000fe40000000013 */
[----:B------:R-:W1:Y:S02]  /*4420*/  LDS.128 R16, [R36+0xc0] ;  /* 0x0000c00024107984 */ /* 0x000e640000000c00 */
[----:B--2---:R-:W-:Y:S02]  /*4430*/  FFMA R33, R33, R24, R64 ;  /* 0x0000001821217223 */ /* 0x004fe40000000040 */
[----:B------:R-:W-:Y:S02]  /*4440*/  LDS R64, [R37+0x2f4] ;  /* 0x0002f40025407984 */ /* 0x000fe40000000800 */
[----:B---3--:R-:W-:Y:S02]  /*4450*/  FFMA R12, R30, R27, R33 ;  /* 0x0000001b1e0c7223 */ /* 0x008fe40000000021 */
[----:B------:R-:W2:Y:S02]  /*4460*/  LDS R30, [R37+0x264] ;  /* 0x00026400251e7984 */ /* 0x000ea40000000800 */
[----:B------:R-:W-:-:S02]  /*4470*/  FFMA R21, R15, R14, R12 ;  /* 0x0000000e0f157223 */ /* 0x000fc4000000000c */
[----:B------:R-:W-:Y:S02]  /*4480*/  LDS R33, [R37+0x288] ;  /* 0x0002880025217984 */ /* 0x000fe40000000800 */
[----:B------:R-:W-:Y:S02]  /*4490*/  FFMA R20, R20, R29, R21 ;  /* 0x0000001d14147223 */ /* 0x000fe40000000015 */
[----:B------:R-:W3:Y:S02]  /*44a0*/  LDS.128 R12, [R36+0xd0] ;  /* 0x0000d000240c7984 */ /* 0x000ee40000000c00 */
[----:B------:R-:W-:Y:S02]  /*44b0*/  FFMA R29, R23, R32, R20 ;  /* 0x00000020171d7223 */ /* 0x000fe40000000014 */
[----:B------:R-:W4:Y:S04]  /*44c0*/  LDS.128 R24, [R36+0xe0] ;  /* 0x0000e00024187984 */ /* 0x000f280000000c00 */
[----:B------:R-:W5:Y:S01]  /*44d0*/  LDS.128 R20, [R36+0xf0] ;  /* 0x0000f00024147984 */ /* 0x000f620000000c00 */
[----:B0-----:R-:W-:-:S04]  /*44e0*/  FFMA R28, R28, R35, R29 ;  /* 0x000000231c1c7223 */ /* 0x001fc8000000001d */
[----:B-1----:R-:W-:Y:S02]  /*44f0*/  FFMA R31, R31, R16, R28 ;  /* 0x000000101f1f7223 */ /* 0x002fe4000000001c */
[----:B------:R-:W-:Y:S02]  /*4500*/  LDS R16, [R37+0x28c] ;  /* 0x00028c0025107984 */ /* 0x000fe40000000800 */
[----:B--2---:R-:W-:Y:S02]  /*4510*/  FFMA R30, R30, R19, R31 ;  /* 0x000000131e1e7223 */ /* 0x004fe4000000001f */
[----:B------:R-:W-:Y:S02]  /*4520*/  LDS R19, [R37+0x2b0] ;  /* 0x0002b00025137984 */ /* 0x000fe40000000800 */
[----:B---3--:R-:W-:Y:S02]  /*4530*/  FFMA R33, R33, R14, R30 ;  /* 0x0000000e21217223 */ /* 0x008fe4000000001e */
[----:B------:R-:W0:Y:S02]  /*4540*/  LDS.128 R28, [R36+0x100] ;  /* 0x00010000241c7984 */ /* 0x000e240000000c00 */
[----:B----4-:R-:W-:-:S02]  /*4550*/  FFMA R34, R34, R25, R33 ;  /* 0x0000001922227223 */ /* 0x010fc40000000021 */
[----:B------:R-:W-:Y:S02]  /*4560*/  LDS R25, [R37+0x268] ;  /* 0x0002680025197984 */ /* 0x000fe40000000800 */
[----:B-----5:R-:W-:Y:S02]  /*4570*/  FFMA R63, R63, R20, R34 ;  /* 0x000000143f3f7223 */ /* 0x020fe40000000022 */
[----:B------:R-:W1:Y:S02]  /*4580*/  LDS.128 R32, [R36+0x110] ;  /* 0x0001100024207984 */ /* 0x000e640000000c00 */
[----:B------:R-:W-:Y:S02]  /*4590*/  FFMA R64, R64, R23, R63 ;  /* 0x0000001740407223 */ /* 0x000fe4000000003f */
[----:B------:R-:W2:Y:S04]  /*45a0*/  LDS R20, [R37+0x244] ;  /* 0x0002440025147984 */ /* 0x000ea80000000800 */
[----:B------:R-:W3:Y:S04]  /*45b0*/  LDS R14, [R37+0x2d4] ;  /* 0x0002d400250e7984 */ /* 0x000ee80000000800 */
[----:B------:R-:W4:Y:S01]  /*45c0*/  LDS R23, [R37+0x2f8] ;  /* 0x0002f80025177984 */ /* 0x000f220000000800 */
[----:B0-----:R-:W-:-:S04]  /*45d0*/  FFMA R65, R65, R30, R64 ;  /* 0x0000001e41417223 */ /* 0x001fc80000000040 */
[----:B-1----:R-:W-:-:S04]  /*45e0*/  FFMA R33, R66, R33, R65 ;  /* 0x0000002142217223 */ /* 0x002fc80000000041 */
[----:B--2---:R-:W-:Y:S02]  /*45f0*/  FFMA R30, R20, R17, R33 ;  /* 0x00000011141e7223 */ /* 0x004fe40000000021 */
[----:B------:R-:W0:Y:S02]  /*4600*/  LDS R20, [R37+0x31c] ;  /* 0x00031c0025147984 */ /* 0x000e240000000800 */
[----:B------:R-:W-:Y:S02]  /*4610*/  FFMA R33, R25, R12, R30 ;  /* 0x0000000c19217223 */ /* 0x000fe4000000001e */
[----:B------:R-:W1:Y:S02]  /*4620*/  LDS R17, [R37+0x340] ;  /* 0x0003400025117984 */ /* 0x000e640000000800 */
[----:B------:R-:W-:Y:S02]  /*4630*/  FFMA R30, R16, R15, R33 ;  /* 0x0000000f101e7223 */ /* 0x000fe40000000021 */
[----:B------:R-:W2:Y:S02]  /*4640*/  LDS R25, [R37+0x248] ;  /* 0x0002480025197984 */ /* 0x000ea40000000800 */
[----:B------:R-:W-:-:S02]  /*4650*/  FFMA R33, R19, R26, R30 ;  /* 0x0000001a13217223 */ /* 0x000fc4000000001e */
[----:B------:R-:W5:Y:S02]  /*4660*/  LDS R12, [R37+0x26c] ;  /* 0x00026c00250c7984 */ /* 0x000f640000000800 */
[----:B---3--:R-:W-:Y:S02]  /*4670*/  FFMA R14, R14, R21, R33 ;  /* 0x000000150e0e7223 */ /* 0x008fe40000000021 */
[----:B------:R-:W3:Y:S02]  /*4680*/  LDS R15, [R37+0x290] ;  /* 0x00029000250f7984 */ /* 0x000ee40000000800 */
[----:B----4-:R-:W-:Y:S02]  /*4690*/  FFMA R23, R23, R28, R14 ;  /* 0x0000001c17177223 */ /* 0x010fe4000000000e */
[----:B------:R-:W4:Y:S04]  /*46a0*/  LDS R16, [R37+0x2b4] ;  /* 0x0002b40025107984 */ /* 0x000f280000000800 */
[----:B------:R-:W4:Y:S04]  /*46b0*/  LDS R19, [R37+0x2d8] ;  /* 0x0002d80025137984 */ /* 0x000f280000000800 */
[----:B------:R-:W4:Y:S04]  /*46c0*/  LDS R26, [R37+0x2fc] ;  /* 0x0002fc00251a7984 */ /* 0x000f280000000800 */
[----:B------:R-:W4:Y:S04]  /*46d0*/  LDS R21, [R37+0x320] ;  /* 0x0003200025157984 */ /* 0x000f280000000800 */
[----:B------:R-:W4:Y:S01]  /*46e0*/  LDS R14, [R37+0x344] ;  /* 0x00034400250e7984 */ /* 0x000f220000000800 */
[----:B0-----:R-:W-:-:S04]  /*46f0*/  FFMA R20, R20, R31, R23 ;  /* 0x0000001f14147223 */ /* 0x001fc80000000017 */
[----:B-1----:R-:W-:-:S04]  /*4700*/  FFMA R20, R17, R34, R20 ;  /* 0x0000002211147223 */ /* 0x002fc80000000014 */
[----:B--2---:R-:W-:-:S04]  /*4710*/  FFMA R25, R25, R18, R20 ;  /* 0x0000001219197223 */ /* 0x004fc80000000014 */
[----:B-----5:R-:W-:-:S04]  /*4720*/  FFMA R12, R12, R13, R25 ;  /* 0x0000000d0c0c7223 */ /* 0x020fc80000000019 */
[----:B---3--:R-:W-:-:S04]  /*4730*/  FFMA R15, R15, R24, R12 ;  /* 0x000000180f0f7223 */ /* 0x008fc8000000000c */
[----:B----4-:R-:W-:-:S04]  /*4740*/  FFMA R16, R16, R27, R15 ;  /* 0x0000001b10107223 */ /* 0x010fc8000000000f */
[----:B------:R-:W-:-:S04]  /*4750*/  FFMA R19, R19, R22, R16 ;  /* 0x0000001613137223 */ /* 0x000fc80000000010 */
[----:B------:R-:W-:-:S04]  /*4760*/  FFMA R26, R26, R29, R19 ;  /* 0x0000001d1a1a7223 */ /* 0x000fc80000000013 */
[----:B------:R-:W-:-:S04]  /*4770*/  FFMA R21, R21, R32, R26 ;  /* 0x0000002015157223 */ /* 0x000fc8000000001a */
[----:B------:R-:W-:Y:S01]  /*4780*/  FFMA R13, R14, R35, R21 ;  /* 0x000000230e0d7223 */ /* 0x000fe20000000015 */
[----:B------:R-:W-:Y:S06]  /*4790*/  @P6 BRA `(.L_x_82) ;  /* 0xffffffc800806947 */ /* 0x000fec000383ffff */
[----:B------:R-:W0:Y:S01]  /*47a0*/  S2R R3, SR_TID.Z ;  /* 0x0000000000037919 */ /* 0x000e220000002300 */
[----:B------:R-:W1:Y:S01]  /*47b0*/  LDC.64 R4, c[0x0][0x390] ;  /* 0x0000e400ff047b82 */ /* 0x000e620000000a00 */
[----:B------:R-:W2:Y:S01]  /*47c0*/  S2R R6, SR_TID.Y ;  /* 0x0000000000067919 */ /* 0x000ea20000002200 */
[----:B0-----:R-:W-:Y:S02]  /*47d0*/  IMAD R3, R3, 0x31, R0 ;  /* 0x0000003103037824 */ /* 0x001fe400078e0200 */
[----:B--2---:R-:W-:Y:S02]  /*47e0*/  IMAD R6, R6, 0x7, RZ ;  /* 0x0000000706067824 */ /* 0x004fe400078e02ff */
[----:B------:R-:W-:-:S05]  /*47f0*/  IMAD R3, R2, 0xf5, R3 ;  /* 0x000000f502037824 */ /* 0x000fca00078e0203 */
[----:B------:R-:W-:-:S05]  /*4800*/  IADD3 R3, PT, PT, R6, R3, RZ ;  /* 0x0000000306037210 */ /* 0x000fca0007ffe0ff */
[----:B-1----:R-:W-:-:S05]  /*4810*/  IMAD.WIDE.U32 R2, R3, 0x4, R4 ;  /* 0x0000000403027825 */ /* 0x002fca00078e0004 */
[----:B------:R-:W-:Y:S01]  /*4820*/  STG.E desc[UR4][R2.64], R13 ;  /* 0x0000000d02007986 */ /* 0x000fe2000c101904 */
[----:B------:R-:W-:Y:S05]  /*4830*/  EXIT ;  /* 0x000000000000794d */ /* 0x000fea0003800000 */
.L_x_83:
[----:B------:R-:W-:-:S00]  /*4840*/  BRA `(.L_x_83) ;  /* 0xfffffffc00fc7947 */ /* 0x000fc0000383ffff */
[----:B------:R-:W-:-:S00]  /*4850*/  NOP ;  /* 0x0000000000007918 */ /* 0x000fc00000000000 */
        /* <DEDUP_REMOVED lines=10> */
.L_x_84:


//--------------------- .nv.shared.default_function_kernel0 --------------------------
	.section	.nv.shared.default_function_kernel0,"aw",@nobits
	.sectionflags	@""
	.align	4
.nv.shared.default_function_kernel0:
	.zero		3328


//--------------------- .nv.shared.reserved.0     --------------------------
	.section	.nv.shared.reserved.0,"aw",@nobits
	.weak		__nv_reservedSMEM_offset_0_alias
	.size		__nv_reservedSMEM_offset_0_alias, 0, 64
	.other		__nv_reservedSMEM_offset_0_alias,@"STO_CUDA_RESERVED_SHARED STV_DEFAULT"
__nv_reservedSMEM_offset_0_alias:
	.zero		0
	.zero		64


//--------------------- .nv.constant0.default_function_kernel0 --------------------------
	.section	.nv.constant0.default_function_kernel0,"a",@progbits
	.sectionflags	@""
	.align	4
.nv.constant0.default_function_kernel0:
	.zero		920


//--------------------- SYMBOLS --------------------------

	.type		.nv.reservedSmem.offset0,@object
	.size		.nv.reservedSmem.offset0,0x4
	.type		.nv.reservedSmem.cap,@object
	.size		.nv.reservedSmem.cap,0x4
